//
// Generated by NVIDIA NVVM Compiler
//
// Compiler Build ID: CL-36424714
// Cuda compilation tools, release 13.0, V13.0.88
// Based on NVVM 20.0.0
//

.version 9.0
.target sm_100
.address_size 64

	// .globl	_Z14fp8_adamw_csrcIfEvPT_S1_P13__nv_fp8_e4m3PfS4_S4_S3_S4_S4_S4_fffffiiiii
// _ZZ14fp8_adamw_csrcIfEvPT_S1_P13__nv_fp8_e4m3PfS4_S4_S3_S4_S4_S4_fffffiiiiiE17sharedFirstMaxVal has been demoted
// _ZZ14fp8_adamw_csrcIfEvPT_S1_P13__nv_fp8_e4m3PfS4_S4_S3_S4_S4_S4_fffffiiiiiE17sharedFirstMinVal has been demoted
// _ZZ14fp8_adamw_csrcIfEvPT_S1_P13__nv_fp8_e4m3PfS4_S4_S3_S4_S4_S4_fffffiiiiiE18sharedSecondMaxVal has been demoted
// _ZZ14fp8_adamw_csrcIfEvPT_S1_P13__nv_fp8_e4m3PfS4_S4_S3_S4_S4_S4_fffffiiiiiE18sharedSecondMinVal has been demoted
// _ZZ14fp8_adamw_csrcIfEvPT_S1_P13__nv_fp8_e4m3PfS4_S4_S3_S4_S4_S4_fffffiiiiiE21shared_absmax_exp_avg has been demoted
// _ZZ14fp8_adamw_csrcIfEvPT_S1_P13__nv_fp8_e4m3PfS4_S4_S3_S4_S4_S4_fffffiiiiiE21shared_absmin_exp_avg has been demoted
// _ZZ14fp8_adamw_csrcIfEvPT_S1_P13__nv_fp8_e4m3PfS4_S4_S3_S4_S4_S4_fffffiiiiiE24shared_absmax_exp_avg_sq has been demoted
// _ZZ14fp8_adamw_csrcIfEvPT_S1_P13__nv_fp8_e4m3PfS4_S4_S3_S4_S4_S4_fffffiiiiiE24shared_absmin_exp_avg_sq has been demoted
.global .align 1 .b8 _ZN34_INTERNAL_6703253a_4_k_cu_79598d2b4cuda3std3__436_GLOBAL__N__6703253a_4_k_cu_79598d2b6ignoreE[1];
.global .align 1 .b8 _ZN34_INTERNAL_6703253a_4_k_cu_79598d2b4cuda3std3__45__cpo5beginE[1];
.global .align 1 .b8 _ZN34_INTERNAL_6703253a_4_k_cu_79598d2b4cuda3std3__45__cpo3endE[1];
.global .align 1 .b8 _ZN34_INTERNAL_6703253a_4_k_cu_79598d2b4cuda3std3__45__cpo6cbeginE[1];
.global .align 1 .b8 _ZN34_INTERNAL_6703253a_4_k_cu_79598d2b4cuda3std3__45__cpo4cendE[1];
.global .align 1 .b8 _ZN34_INTERNAL_6703253a_4_k_cu_79598d2b4cuda3std3__419piecewise_constructE[1];
.global .align 1 .b8 _ZN34_INTERNAL_6703253a_4_k_cu_79598d2b4cuda3std3__48in_placeE[1];
.global .align 1 .b8 _ZN34_INTERNAL_6703253a_4_k_cu_79598d2b4cuda3std6ranges3__45__cpo4swapE[1];
.global .align 1 .b8 _ZN34_INTERNAL_6703253a_4_k_cu_79598d2b4cuda3std6ranges3__45__cpo9iter_moveE[1];
.global .align 1 .b8 _ZN34_INTERNAL_6703253a_4_k_cu_79598d2b4cuda3std6ranges3__45__cpo7advanceE[1];

.visible .entry _Z14fp8_adamw_csrcIfEvPT_S1_P13__nv_fp8_e4m3PfS4_S4_S3_S4_S4_S4_fffffiiiii(
	.param .u64 .ptr .align 1 _Z14fp8_adamw_csrcIfEvPT_S1_P13__nv_fp8_e4m3PfS4_S4_S3_S4_S4_S4_fffffiiiii_param_0,
	.param .u64 .ptr .align 1 _Z14fp8_adamw_csrcIfEvPT_S1_P13__nv_fp8_e4m3PfS4_S4_S3_S4_S4_S4_fffffiiiii_param_1,
	.param .u64 .ptr .align 1 _Z14fp8_adamw_csrcIfEvPT_S1_P13__nv_fp8_e4m3PfS4_S4_S3_S4_S4_S4_fffffiiiii_param_2,
	.param .u64 .ptr .align 1 _Z14fp8_adamw_csrcIfEvPT_S1_P13__nv_fp8_e4m3PfS4_S4_S3_S4_S4_S4_fffffiiiii_param_3,
	.param .u64 .ptr .align 1 _Z14fp8_adamw_csrcIfEvPT_S1_P13__nv_fp8_e4m3PfS4_S4_S3_S4_S4_S4_fffffiiiii_param_4,
	.param .u64 .ptr .align 1 _Z14fp8_adamw_csrcIfEvPT_S1_P13__nv_fp8_e4m3PfS4_S4_S3_S4_S4_S4_fffffiiiii_param_5,
	.param .u64 .ptr .align 1 _Z14fp8_adamw_csrcIfEvPT_S1_P13__nv_fp8_e4m3PfS4_S4_S3_S4_S4_S4_fffffiiiii_param_6,
	.param .u64 .ptr .align 1 _Z14fp8_adamw_csrcIfEvPT_S1_P13__nv_fp8_e4m3PfS4_S4_S3_S4_S4_S4_fffffiiiii_param_7,
	.param .u64 .ptr .align 1 _Z14fp8_adamw_csrcIfEvPT_S1_P13__nv_fp8_e4m3PfS4_S4_S3_S4_S4_S4_fffffiiiii_param_8,
	.param .u64 .ptr .align 1 _Z14fp8_adamw_csrcIfEvPT_S1_P13__nv_fp8_e4m3PfS4_S4_S3_S4_S4_S4_fffffiiiii_param_9,
	.param .f32 _Z14fp8_adamw_csrcIfEvPT_S1_P13__nv_fp8_e4m3PfS4_S4_S3_S4_S4_S4_fffffiiiii_param_10,
	.param .f32 _Z14fp8_adamw_csrcIfEvPT_S1_P13__nv_fp8_e4m3PfS4_S4_S3_S4_S4_S4_fffffiiiii_param_11,
	.param .f32 _Z14fp8_adamw_csrcIfEvPT_S1_P13__nv_fp8_e4m3PfS4_S4_S3_S4_S4_S4_fffffiiiii_param_12,
	.param .f32 _Z14fp8_adamw_csrcIfEvPT_S1_P13__nv_fp8_e4m3PfS4_S4_S3_S4_S4_S4_fffffiiiii_param_13,
	.param .f32 _Z14fp8_adamw_csrcIfEvPT_S1_P13__nv_fp8_e4m3PfS4_S4_S3_S4_S4_S4_fffffiiiii_param_14,
	.param .u32 _Z14fp8_adamw_csrcIfEvPT_S1_P13__nv_fp8_e4m3PfS4_S4_S3_S4_S4_S4_fffffiiiii_param_15,
	.param .u32 _Z14fp8_adamw_csrcIfEvPT_S1_P13__nv_fp8_e4m3PfS4_S4_S3_S4_S4_S4_fffffiiiii_param_16,
	.param .u32 _Z14fp8_adamw_csrcIfEvPT_S1_P13__nv_fp8_e4m3PfS4_S4_S3_S4_S4_S4_fffffiiiii_param_17,
	.param .u32 _Z14fp8_adamw_csrcIfEvPT_S1_P13__nv_fp8_e4m3PfS4_S4_S3_S4_S4_S4_fffffiiiii_param_18,
	.param .u32 _Z14fp8_adamw_csrcIfEvPT_S1_P13__nv_fp8_e4m3PfS4_S4_S3_S4_S4_S4_fffffiiiii_param_19
)
{
	.reg .pred 	%p<220>;
	.reg .b16 	%rs<7>;
	.reg .b32 	%r<245>;
	.reg .b32 	%f<843>;
	.reg .b64 	%rd<53>;
	.reg .b64 	%fd<9>;
	// demoted variable
	.shared .align 4 .b8 _ZZ14fp8_adamw_csrcIfEvPT_S1_P13__nv_fp8_e4m3PfS4_S4_S3_S4_S4_S4_fffffiiiiiE17sharedFirstMaxVal[128];
	// demoted variable
	.shared .align 4 .b8 _ZZ14fp8_adamw_csrcIfEvPT_S1_P13__nv_fp8_e4m3PfS4_S4_S3_S4_S4_S4_fffffiiiiiE17sharedFirstMinVal[128];
	// demoted variable
	.shared .align 4 .b8 _ZZ14fp8_adamw_csrcIfEvPT_S1_P13__nv_fp8_e4m3PfS4_S4_S3_S4_S4_S4_fffffiiiiiE18sharedSecondMaxVal[128];
	// demoted variable
	.shared .align 4 .b8 _ZZ14fp8_adamw_csrcIfEvPT_S1_P13__nv_fp8_e4m3PfS4_S4_S3_S4_S4_S4_fffffiiiiiE18sharedSecondMinVal[128];
	// demoted variable
	.shared .align 4 .f32 _ZZ14fp8_adamw_csrcIfEvPT_S1_P13__nv_fp8_e4m3PfS4_S4_S3_S4_S4_S4_fffffiiiiiE21shared_absmax_exp_avg;
	// demoted variable
	.shared .align 4 .f32 _ZZ14fp8_adamw_csrcIfEvPT_S1_P13__nv_fp8_e4m3PfS4_S4_S3_S4_S4_S4_fffffiiiiiE21shared_absmin_exp_avg;
	// demoted variable
	.shared .align 4 .f32 _ZZ14fp8_adamw_csrcIfEvPT_S1_P13__nv_fp8_e4m3PfS4_S4_S3_S4_S4_S4_fffffiiiiiE24shared_absmax_exp_avg_sq;
	// demoted variable
	.shared .align 4 .f32 _ZZ14fp8_adamw_csrcIfEvPT_S1_P13__nv_fp8_e4m3PfS4_S4_S3_S4_S4_S4_fffffiiiiiE24shared_absmin_exp_avg_sq;
	ld.param.u64 	%rd11, [_Z14fp8_adamw_csrcIfEvPT_S1_P13__nv_fp8_e4m3PfS4_S4_S3_S4_S4_S4_fffffiiiii_param_2];
	ld.param.u64 	%rd12, [_Z14fp8_adamw_csrcIfEvPT_S1_P13__nv_fp8_e4m3PfS4_S4_S3_S4_S4_S4_fffffiiiii_param_3];
	ld.param.u64 	%rd13, [_Z14fp8_adamw_csrcIfEvPT_S1_P13__nv_fp8_e4m3PfS4_S4_S3_S4_S4_S4_fffffiiiii_param_4];
	ld.param.u64 	%rd14, [_Z14fp8_adamw_csrcIfEvPT_S1_P13__nv_fp8_e4m3PfS4_S4_S3_S4_S4_S4_fffffiiiii_param_5];
	ld.param.u64 	%rd15, [_Z14fp8_adamw_csrcIfEvPT_S1_P13__nv_fp8_e4m3PfS4_S4_S3_S4_S4_S4_fffffiiiii_param_6];
	ld.param.u64 	%rd16, [_Z14fp8_adamw_csrcIfEvPT_S1_P13__nv_fp8_e4m3PfS4_S4_S3_S4_S4_S4_fffffiiiii_param_7];
	ld.param.u64 	%rd17, [_Z14fp8_adamw_csrcIfEvPT_S1_P13__nv_fp8_e4m3PfS4_S4_S3_S4_S4_S4_fffffiiiii_param_8];
	ld.param.f32 	%f100, [_Z14fp8_adamw_csrcIfEvPT_S1_P13__nv_fp8_e4m3PfS4_S4_S3_S4_S4_S4_fffffiiiii_param_10];
	ld.param.f32 	%f101, [_Z14fp8_adamw_csrcIfEvPT_S1_P13__nv_fp8_e4m3PfS4_S4_S3_S4_S4_S4_fffffiiiii_param_11];
	ld.param.u32 	%r8, [_Z14fp8_adamw_csrcIfEvPT_S1_P13__nv_fp8_e4m3PfS4_S4_S3_S4_S4_S4_fffffiiiii_param_15];
	ld.param.u32 	%r10, [_Z14fp8_adamw_csrcIfEvPT_S1_P13__nv_fp8_e4m3PfS4_S4_S3_S4_S4_S4_fffffiiiii_param_18];
	cvta.to.global.u64 	%rd1, %rd17;
	cvta.to.global.u64 	%rd2, %rd16;
	cvta.to.global.u64 	%rd3, %rd15;
	cvta.to.global.u64 	%rd4, %rd14;
	cvta.to.global.u64 	%rd5, %rd13;
	cvta.to.global.u64 	%rd6, %rd12;
	cvta.to.global.u64 	%rd7, %rd11;
	mov.u32 	%r1, %ctaid.x;
	mov.u32 	%r2, %ntid.x;
	mov.u32 	%r3, %tid.x;
	mad.lo.s32 	%r4, %r1, %r2, %r3;
	setp.ge.s32 	%p1, %r4, %r10;
	mov.f32 	%f833, 0f00000000;
	mov.f32 	%f829, 0f3F800000;
	mov.f32 	%f834, %f833;
	@%p1 bra 	$L__BB0_34;
	cvt.s64.s32 	%rd18, %r4;
	add.s64 	%rd19, %rd7, %rd18;
	ld.global.u8 	%rs1, [%rd19];
	// begin inline asm
	{cvt.rn.f16x2.e4m3x2 %r11, %rs1;}

	// end inline asm
	cvt.u16.u32 	%rs2, %r11;
	// begin inline asm
	{cvt.f32.f16 %f106, %rs2;}

	// end inline asm
	mul.wide.u32 	%rd20, %r1, 4;
	add.s64 	%rd21, %rd6, %rd20;
	ld.global.f32 	%f108, [%rd21];
	mul.f32 	%f109, %f106, %f108;
	mov.b32 	%r12, %f109;
	shr.u32 	%r13, %r12, 30;
	and.b32  	%r14, %r13, 2;
	sub.s32 	%r5, 1, %r14;
	abs.f32 	%f1, %f109;
	add.s64 	%rd22, %rd5, %rd20;
	ld.global.f32 	%f110, [%rd22];
	rcp.rn.f32 	%f111, %f110;
	mul.f32 	%f112, %f111, 0f3F000000;
	cvt.rzi.f32.f32 	%f113, %f112;
	add.f32 	%f114, %f113, %f113;
	sub.f32 	%f115, %f111, %f114;
	abs.f32 	%f3, %f115;
	abs.f32 	%f4, %f1;
	setp.lt.f32 	%p2, %f4, 0f00800000;
	mul.f32 	%f116, %f4, 0f4B800000;
	selp.f32 	%f117, %f116, %f4, %p2;
	selp.f32 	%f118, 0fC1C00000, 0f00000000, %p2;
	mov.b32 	%r15, %f117;
	add.s32 	%r16, %r15, -1060439283;
	and.b32  	%r17, %r16, -8388608;
	sub.s32 	%r18, %r15, %r17;
	mov.b32 	%f119, %r18;
	cvt.rn.f32.s32 	%f120, %r17;
	fma.rn.f32 	%f121, %f120, 0f34000000, %f118;
	add.f32 	%f122, %f119, 0fBF800000;
	add.f32 	%f123, %f119, 0f3F800000;
	rcp.approx.ftz.f32 	%f124, %f123;
	add.f32 	%f125, %f122, %f122;
	mul.f32 	%f126, %f125, %f124;
	mul.f32 	%f127, %f126, %f126;
	sub.f32 	%f128, %f122, %f126;
	add.f32 	%f129, %f128, %f128;
	neg.f32 	%f130, %f126;
	fma.rn.f32 	%f131, %f130, %f122, %f129;
	mul.rn.f32 	%f132, %f124, %f131;
	fma.rn.f32 	%f133, %f127, 0f3A2C32E4, 0f3B52E7DB;
	fma.rn.f32 	%f134, %f133, %f127, 0f3C93BB73;
	fma.rn.f32 	%f135, %f134, %f127, 0f3DF6384F;
	mul.rn.f32 	%f136, %f135, %f127;
	fma.rn.f32 	%f137, %f126, 0f3FB8AA3B, %f121;
	sub.f32 	%f138, %f121, %f137;
	fma.rn.f32 	%f139, %f126, 0f3FB8AA3B, %f138;
	fma.rn.f32 	%f140, %f132, 0f3FB8AA3B, %f139;
	fma.rn.f32 	%f141, %f126, 0f32A55E34, %f140;
	mul.f32 	%f142, %f136, 0f40400000;
	fma.rn.f32 	%f143, %f142, %f132, %f141;
	fma.rn.f32 	%f144, %f136, %f126, %f143;
	add.rn.f32 	%f145, %f137, %f144;
	neg.f32 	%f146, %f137;
	add.rn.f32 	%f147, %f145, %f146;
	neg.f32 	%f148, %f147;
	add.rn.f32 	%f149, %f144, %f148;
	mul.rn.f32 	%f150, %f145, %f111;
	neg.f32 	%f151, %f150;
	fma.rn.f32 	%f152, %f145, %f111, %f151;
	fma.rn.f32 	%f153, %f149, %f111, %f152;
	cvt.rni.f32.f32 	%f154, %f150;
	sub.f32 	%f155, %f150, %f154;
	add.f32 	%f156, %f155, %f153;
	fma.rn.f32 	%f157, %f156, 0f391FCB8E, 0f3AAF85ED;
	fma.rn.f32 	%f158, %f157, %f156, 0f3C1D9856;
	fma.rn.f32 	%f159, %f158, %f156, 0f3D6357BB;
	fma.rn.f32 	%f160, %f159, %f156, 0f3E75FDEC;
	fma.rn.f32 	%f161, %f160, %f156, 0f3F317218;
	fma.rn.f32 	%f162, %f161, %f156, 0f3F800000;
	cvt.rzi.s32.f32 	%r19, %f154;
	setp.gt.f32 	%p3, %f154, 0f00000000;
	selp.b32 	%r20, 0, -2097152000, %p3;
	add.s32 	%r21, %r20, 2130706432;
	mov.b32 	%f163, %r21;
	mul.f32 	%f164, %f162, %f163;
	shl.b32 	%r22, %r19, 23;
	sub.s32 	%r23, %r22, %r20;
	mov.b32 	%f165, %r23;
	mul.f32 	%f166, %f164, %f165;
	abs.f32 	%f167, %f150;
	setp.gt.f32 	%p4, %f167, 0f43180000;
	setp.lt.f32 	%p5, %f150, 0f00000000;
	selp.f32 	%f168, 0f00000000, 0f7F800000, %p5;
	selp.f32 	%f5, %f168, %f166, %p4;
	setp.eq.f32 	%p6, %f1, 0f3F800000;
	setp.eq.f32 	%p7, %f111, 0f00000000;
	or.pred  	%p8, %p6, %p7;
	@%p8 bra 	$L__BB0_9;
	setp.num.f32 	%p9, %f4, %f4;
	abs.f32 	%f169, %f111;
	setp.num.f32 	%p10, %f169, %f169;
	and.pred  	%p11, %p9, %p10;
	@%p11 bra 	$L__BB0_4;
	add.rn.f32 	%f829, %f1, %f111;
	bra.uni 	$L__BB0_9;
$L__BB0_4:
	setp.neu.f32 	%p12, %f1, 0f00000000;
	setp.neu.f32 	%p13, %f4, 0f7F800000;
	and.pred  	%p14, %p12, %p13;
	@%p14 bra 	$L__BB0_6;
	setp.neu.f32 	%p21, %f3, 0f3F800000;
	add.f32 	%f174, %f1, %f1;
	mov.b32 	%r24, %f174;
	setp.lt.f32 	%p22, %f111, 0f00000000;
	xor.b32  	%r25, %r24, 2139095040;
	selp.b32 	%r26, %r25, %r24, %p22;
	and.b32  	%r27, %r26, 2147483647;
	selp.b32 	%r28, %r27, %r26, %p21;
	mov.b32 	%f829, %r28;
	bra.uni 	$L__BB0_9;
$L__BB0_6:
	setp.eq.f32 	%p15, %f1, 0fBF800000;
	setp.eq.f32 	%p16, %f169, 0f7F800000;
	and.pred  	%p17, %p15, %p16;
	@%p17 bra 	$L__BB0_9;
	setp.geu.f32 	%p18, %f1, 0f00000000;
	mov.f32 	%f829, %f5;
	@%p18 bra 	$L__BB0_9;
	setp.neu.f32 	%p19, %f3, 0f3F800000;
	neg.f32 	%f171, %f5;
	selp.f32 	%f172, %f5, %f171, %p19;
	cvt.rmi.f32.f32 	%f173, %f111;
	setp.neu.f32 	%p20, %f111, %f173;
	selp.f32 	%f829, 0f7FFFFFFF, %f172, %p20;
$L__BB0_9:
	cvt.s64.s32 	%rd23, %r4;
	cvt.rn.f32.s32 	%f177, %r5;
	mul.f32 	%f178, %f829, %f177;
	mul.wide.u32 	%rd24, %r1, 4;
	add.s64 	%rd25, %rd4, %rd24;
	ld.global.f32 	%f179, [%rd25];
	mul.f32 	%f11, %f178, %f179;
	add.s64 	%rd26, %rd3, %rd23;
	ld.global.u8 	%rs3, [%rd26];
	// begin inline asm
	{cvt.rn.f16x2.e4m3x2 %r29, %rs3;}

	// end inline asm
	cvt.u16.u32 	%rs4, %r29;
	// begin inline asm
	{cvt.f32.f16 %f175, %rs4;}

	// end inline asm
	add.s64 	%rd27, %rd2, %rd24;
	ld.global.f32 	%f180, [%rd27];
	mul.f32 	%f12, %f175, %f180;
	add.s64 	%rd28, %rd1, %rd24;
	ld.global.f32 	%f181, [%rd28];
	rcp.rn.f32 	%f182, %f181;
	mul.f32 	%f183, %f182, 0f3F000000;
	cvt.rzi.f32.f32 	%f184, %f183;
	add.f32 	%f185, %f184, %f184;
	sub.f32 	%f186, %f182, %f185;
	abs.f32 	%f14, %f186;
	abs.f32 	%f15, %f12;
	setp.lt.f32 	%p23, %f15, 0f00800000;
	mul.f32 	%f187, %f15, 0f4B800000;
	selp.f32 	%f188, %f187, %f15, %p23;
	selp.f32 	%f189, 0fC1C00000, 0f00000000, %p23;
	mov.b32 	%r30, %f188;
	add.s32 	%r31, %r30, -1060439283;
	and.b32  	%r32, %r31, -8388608;
	sub.s32 	%r33, %r30, %r32;
	mov.b32 	%f190, %r33;
	cvt.rn.f32.s32 	%f191, %r32;
	fma.rn.f32 	%f192, %f191, 0f34000000, %f189;
	add.f32 	%f193, %f190, 0fBF800000;
	add.f32 	%f194, %f190, 0f3F800000;
	rcp.approx.ftz.f32 	%f195, %f194;
	add.f32 	%f196, %f193, %f193;
	mul.f32 	%f197, %f196, %f195;
	mul.f32 	%f198, %f197, %f197;
	sub.f32 	%f199, %f193, %f197;
	add.f32 	%f200, %f199, %f199;
	neg.f32 	%f201, %f197;
	fma.rn.f32 	%f202, %f201, %f193, %f200;
	mul.rn.f32 	%f203, %f195, %f202;
	fma.rn.f32 	%f204, %f198, 0f3A2C32E4, 0f3B52E7DB;
	fma.rn.f32 	%f205, %f204, %f198, 0f3C93BB73;
	fma.rn.f32 	%f206, %f205, %f198, 0f3DF6384F;
	mul.rn.f32 	%f207, %f206, %f198;
	fma.rn.f32 	%f208, %f197, 0f3FB8AA3B, %f192;
	sub.f32 	%f209, %f192, %f208;
	fma.rn.f32 	%f210, %f197, 0f3FB8AA3B, %f209;
	fma.rn.f32 	%f211, %f203, 0f3FB8AA3B, %f210;
	fma.rn.f32 	%f212, %f197, 0f32A55E34, %f211;
	mul.f32 	%f213, %f207, 0f40400000;
	fma.rn.f32 	%f214, %f213, %f203, %f212;
	fma.rn.f32 	%f215, %f207, %f197, %f214;
	add.rn.f32 	%f216, %f208, %f215;
	neg.f32 	%f217, %f208;
	add.rn.f32 	%f218, %f216, %f217;
	neg.f32 	%f219, %f218;
	add.rn.f32 	%f220, %f215, %f219;
	mul.rn.f32 	%f221, %f216, %f182;
	neg.f32 	%f222, %f221;
	fma.rn.f32 	%f223, %f216, %f182, %f222;
	fma.rn.f32 	%f224, %f220, %f182, %f223;
	cvt.rni.f32.f32 	%f225, %f221;
	sub.f32 	%f226, %f221, %f225;
	add.f32 	%f227, %f226, %f224;
	fma.rn.f32 	%f228, %f227, 0f391FCB8E, 0f3AAF85ED;
	fma.rn.f32 	%f229, %f228, %f227, 0f3C1D9856;
	fma.rn.f32 	%f230, %f229, %f227, 0f3D6357BB;
	fma.rn.f32 	%f231, %f230, %f227, 0f3E75FDEC;
	fma.rn.f32 	%f232, %f231, %f227, 0f3F317218;
	fma.rn.f32 	%f233, %f232, %f227, 0f3F800000;
	cvt.rzi.s32.f32 	%r34, %f225;
	setp.gt.f32 	%p24, %f225, 0f00000000;
	selp.b32 	%r35, 0, -2097152000, %p24;
	add.s32 	%r36, %r35, 2130706432;
	mov.b32 	%f234, %r36;
	mul.f32 	%f235, %f233, %f234;
	shl.b32 	%r37, %r34, 23;
	sub.s32 	%r38, %r37, %r35;
	mov.b32 	%f236, %r38;
	mul.f32 	%f237, %f235, %f236;
	abs.f32 	%f238, %f221;
	setp.gt.f32 	%p25, %f238, 0f43180000;
	setp.lt.f32 	%p26, %f221, 0f00000000;
	selp.f32 	%f239, 0f00000000, 0f7F800000, %p26;
	selp.f32 	%f16, %f239, %f237, %p25;
	setp.eq.f32 	%p27, %f12, 0f3F800000;
	setp.eq.f32 	%p28, %f182, 0f00000000;
	or.pred  	%p29, %p27, %p28;
	mov.f32 	%f830, 0f3F800000;
	@%p29 bra 	$L__BB0_17;
	setp.num.f32 	%p30, %f15, %f15;
	abs.f32 	%f240, %f182;
	setp.num.f32 	%p31, %f240, %f240;
	and.pred  	%p32, %p30, %p31;
	@%p32 bra 	$L__BB0_12;
	add.rn.f32 	%f830, %f12, %f182;
	bra.uni 	$L__BB0_17;
$L__BB0_12:
	setp.neu.f32 	%p33, %f12, 0f00000000;
	setp.neu.f32 	%p34, %f15, 0f7F800000;
	and.pred  	%p35, %p33, %p34;
	@%p35 bra 	$L__BB0_14;
	setp.neu.f32 	%p42, %f14, 0f3F800000;
	add.f32 	%f245, %f12, %f12;
	mov.b32 	%r39, %f245;
	setp.lt.f32 	%p43, %f182, 0f00000000;
	xor.b32  	%r40, %r39, 2139095040;
	selp.b32 	%r41, %r40, %r39, %p43;
	and.b32  	%r42, %r41, 2147483647;
	selp.b32 	%r43, %r42, %r41, %p42;
	mov.b32 	%f830, %r43;
	bra.uni 	$L__BB0_17;
$L__BB0_14:
	setp.eq.f32 	%p36, %f12, 0fBF800000;
	setp.eq.f32 	%p37, %f240, 0f7F800000;
	and.pred  	%p38, %p36, %p37;
	@%p38 bra 	$L__BB0_17;
	setp.geu.f32 	%p39, %f12, 0f00000000;
	mov.f32 	%f830, %f16;
	@%p39 bra 	$L__BB0_17;
	setp.neu.f32 	%p40, %f14, 0f3F800000;
	neg.f32 	%f242, %f16;
	selp.f32 	%f243, %f16, %f242, %p40;
	cvt.rmi.f32.f32 	%f244, %f182;
	setp.neu.f32 	%p41, %f182, %f244;
	selp.f32 	%f830, 0f7FFFFFFF, %f243, %p41;
$L__BB0_17:
	ld.param.u64 	%rd51, [_Z14fp8_adamw_csrcIfEvPT_S1_P13__nv_fp8_e4m3PfS4_S4_S3_S4_S4_S4_fffffiiiii_param_9];
	ld.param.u64 	%rd50, [_Z14fp8_adamw_csrcIfEvPT_S1_P13__nv_fp8_e4m3PfS4_S4_S3_S4_S4_S4_fffffiiiii_param_1];
	cvta.to.global.u64 	%rd29, %rd51;
	mul.wide.u32 	%rd30, %r1, 4;
	add.s64 	%rd31, %rd29, %rd30;
	ld.global.f32 	%f247, [%rd31];
	mul.f32 	%f248, %f830, %f247;
	mov.f32 	%f831, 0f3F800000;
	sub.f32 	%f249, %f831, %f100;
	cvta.to.global.u64 	%rd32, %rd50;
	mul.wide.s32 	%rd33, %r4, 4;
	add.s64 	%rd34, %rd32, %rd33;
	ld.global.nc.f32 	%f250, [%rd34];
	mul.f32 	%f251, %f249, %f250;
	fma.rn.f32 	%f833, %f100, %f11, %f251;
	sub.f32 	%f252, %f831, %f101;
	mul.f32 	%f253, %f252, %f250;
	mul.f32 	%f254, %f250, %f253;
	fma.rn.f32 	%f834, %f101, %f248, %f254;
	cvt.rn.f32.s32 	%f24, %r8;
	mul.f32 	%f255, %f24, 0f3F000000;
	cvt.rzi.f32.f32 	%f256, %f255;
	add.f32 	%f257, %f256, %f256;
	sub.f32 	%f258, %f24, %f257;
	abs.f32 	%f25, %f258;
	abs.f32 	%f26, %f100;
	setp.lt.f32 	%p44, %f26, 0f00800000;
	mul.f32 	%f259, %f26, 0f4B800000;
	selp.f32 	%f260, %f259, %f26, %p44;
	selp.f32 	%f261, 0fC1C00000, 0f00000000, %p44;
	mov.b32 	%r44, %f260;
	add.s32 	%r45, %r44, -1060439283;
	and.b32  	%r46, %r45, -8388608;
	sub.s32 	%r47, %r44, %r46;
	mov.b32 	%f262, %r47;
	cvt.rn.f32.s32 	%f263, %r46;
	fma.rn.f32 	%f264, %f263, 0f34000000, %f261;
	add.f32 	%f265, %f262, 0fBF800000;
	add.f32 	%f266, %f262, 0f3F800000;
	rcp.approx.ftz.f32 	%f267, %f266;
	add.f32 	%f268, %f265, %f265;
	mul.f32 	%f269, %f268, %f267;
	mul.f32 	%f270, %f269, %f269;
	sub.f32 	%f271, %f265, %f269;
	add.f32 	%f272, %f271, %f271;
	neg.f32 	%f273, %f269;
	fma.rn.f32 	%f274, %f273, %f265, %f272;
	mul.rn.f32 	%f275, %f267, %f274;
	fma.rn.f32 	%f276, %f270, 0f3A2C32E4, 0f3B52E7DB;
	fma.rn.f32 	%f277, %f276, %f270, 0f3C93BB73;
	fma.rn.f32 	%f278, %f277, %f270, 0f3DF6384F;
	mul.rn.f32 	%f279, %f278, %f270;
	fma.rn.f32 	%f280, %f269, 0f3FB8AA3B, %f264;
	sub.f32 	%f281, %f264, %f280;
	fma.rn.f32 	%f282, %f269, 0f3FB8AA3B, %f281;
	fma.rn.f32 	%f283, %f275, 0f3FB8AA3B, %f282;
	fma.rn.f32 	%f284, %f269, 0f32A55E34, %f283;
	mul.f32 	%f285, %f279, 0f40400000;
	fma.rn.f32 	%f286, %f285, %f275, %f284;
	fma.rn.f32 	%f287, %f279, %f269, %f286;
	add.rn.f32 	%f288, %f280, %f287;
	neg.f32 	%f289, %f280;
	add.rn.f32 	%f290, %f288, %f289;
	neg.f32 	%f291, %f290;
	add.rn.f32 	%f292, %f287, %f291;
	mul.rn.f32 	%f293, %f288, %f24;
	neg.f32 	%f294, %f293;
	fma.rn.f32 	%f295, %f288, %f24, %f294;
	fma.rn.f32 	%f296, %f292, %f24, %f295;
	cvt.rni.f32.f32 	%f297, %f293;
	sub.f32 	%f298, %f293, %f297;
	add.f32 	%f299, %f298, %f296;
	fma.rn.f32 	%f300, %f299, 0f391FCB8E, 0f3AAF85ED;
	fma.rn.f32 	%f301, %f300, %f299, 0f3C1D9856;
	fma.rn.f32 	%f302, %f301, %f299, 0f3D6357BB;
	fma.rn.f32 	%f303, %f302, %f299, 0f3E75FDEC;
	fma.rn.f32 	%f304, %f303, %f299, 0f3F317218;
	fma.rn.f32 	%f305, %f304, %f299, 0f3F800000;
	cvt.rzi.s32.f32 	%r48, %f297;
	setp.gt.f32 	%p45, %f297, 0f00000000;
	selp.b32 	%r49, 0, -2097152000, %p45;
	add.s32 	%r50, %r49, 2130706432;
	mov.b32 	%f306, %r50;
	mul.f32 	%f307, %f305, %f306;
	shl.b32 	%r51, %r48, 23;
	sub.s32 	%r52, %r51, %r49;
	mov.b32 	%f308, %r52;
	mul.f32 	%f309, %f307, %f308;
	abs.f32 	%f310, %f293;
	setp.gt.f32 	%p46, %f310, 0f43180000;
	setp.lt.f32 	%p47, %f293, 0f00000000;
	selp.f32 	%f311, 0f00000000, 0f7F800000, %p47;
	selp.f32 	%f27, %f311, %f309, %p46;
	setp.eq.f32 	%p48, %f100, 0f3F800000;
	setp.eq.s32 	%p49, %r8, 0;
	or.pred  	%p50, %p48, %p49;
	@%p50 bra 	$L__BB0_25;
	setp.num.f32 	%p51, %f26, %f26;
	abs.f32 	%f312, %f24;
	setp.num.f32 	%p52, %f312, %f312;
	and.pred  	%p53, %p51, %p52;
	@%p53 bra 	$L__BB0_20;
	add.rn.f32 	%f831, %f100, %f24;
	bra.uni 	$L__BB0_25;
$L__BB0_20:
	setp.neu.f32 	%p54, %f100, 0f00000000;
	setp.neu.f32 	%p55, %f26, 0f7F800000;
	and.pred  	%p56, %p54, %p55;
	@%p56 bra 	$L__BB0_22;
	setp.neu.f32 	%p62, %f25, 0f3F800000;
	add.f32 	%f315, %f100, %f100;
	mov.b32 	%r53, %f315;
	setp.lt.s32 	%p63, %r8, 0;
	xor.b32  	%r54, %r53, 2139095040;
	selp.b32 	%r55, %r54, %r53, %p63;
	and.b32  	%r56, %r55, 2147483647;
	selp.b32 	%r57, %r56, %r55, %p62;
	mov.b32 	%f831, %r57;
	bra.uni 	$L__BB0_25;
$L__BB0_22:
	setp.eq.f32 	%p57, %f100, 0fBF800000;
	setp.eq.f32 	%p58, %f312, 0f7F800000;
	and.pred  	%p59, %p57, %p58;
	@%p59 bra 	$L__BB0_25;
	setp.geu.f32 	%p60, %f100, 0f00000000;
	mov.f32 	%f831, %f27;
	@%p60 bra 	$L__BB0_25;
	setp.neu.f32 	%p61, %f25, 0f3F800000;
	neg.f32 	%f314, %f27;
	selp.f32 	%f831, %f27, %f314, %p61;
$L__BB0_25:
	abs.f32 	%f33, %f101;
	setp.lt.f32 	%p65, %f33, 0f00800000;
	mul.f32 	%f317, %f33, 0f4B800000;
	selp.f32 	%f318, %f317, %f33, %p65;
	selp.f32 	%f319, 0fC1C00000, 0f00000000, %p65;
	mov.b32 	%r58, %f318;
	add.s32 	%r59, %r58, -1060439283;
	and.b32  	%r60, %r59, -8388608;
	sub.s32 	%r61, %r58, %r60;
	mov.b32 	%f320, %r61;
	cvt.rn.f32.s32 	%f321, %r60;
	fma.rn.f32 	%f322, %f321, 0f34000000, %f319;
	add.f32 	%f323, %f320, 0fBF800000;
	add.f32 	%f324, %f320, 0f3F800000;
	rcp.approx.ftz.f32 	%f325, %f324;
	add.f32 	%f326, %f323, %f323;
	mul.f32 	%f327, %f326, %f325;
	mul.f32 	%f328, %f327, %f327;
	sub.f32 	%f329, %f323, %f327;
	add.f32 	%f330, %f329, %f329;
	neg.f32 	%f331, %f327;
	fma.rn.f32 	%f332, %f331, %f323, %f330;
	mul.rn.f32 	%f333, %f325, %f332;
	fma.rn.f32 	%f334, %f328, 0f3A2C32E4, 0f3B52E7DB;
	fma.rn.f32 	%f335, %f334, %f328, 0f3C93BB73;
	fma.rn.f32 	%f336, %f335, %f328, 0f3DF6384F;
	mul.rn.f32 	%f337, %f336, %f328;
	fma.rn.f32 	%f338, %f327, 0f3FB8AA3B, %f322;
	sub.f32 	%f339, %f322, %f338;
	fma.rn.f32 	%f340, %f327, 0f3FB8AA3B, %f339;
	fma.rn.f32 	%f341, %f333, 0f3FB8AA3B, %f340;
	fma.rn.f32 	%f342, %f327, 0f32A55E34, %f341;
	mul.f32 	%f343, %f337, 0f40400000;
	fma.rn.f32 	%f344, %f343, %f333, %f342;
	fma.rn.f32 	%f345, %f337, %f327, %f344;
	add.rn.f32 	%f346, %f338, %f345;
	neg.f32 	%f347, %f338;
	add.rn.f32 	%f348, %f346, %f347;
	neg.f32 	%f349, %f348;
	add.rn.f32 	%f350, %f345, %f349;
	mul.rn.f32 	%f351, %f346, %f24;
	neg.f32 	%f352, %f351;
	fma.rn.f32 	%f353, %f346, %f24, %f352;
	fma.rn.f32 	%f354, %f350, %f24, %f353;
	cvt.rni.f32.f32 	%f355, %f351;
	sub.f32 	%f356, %f351, %f355;
	add.f32 	%f357, %f356, %f354;
	fma.rn.f32 	%f358, %f357, 0f391FCB8E, 0f3AAF85ED;
	fma.rn.f32 	%f359, %f358, %f357, 0f3C1D9856;
	fma.rn.f32 	%f360, %f359, %f357, 0f3D6357BB;
	fma.rn.f32 	%f361, %f360, %f357, 0f3E75FDEC;
	fma.rn.f32 	%f362, %f361, %f357, 0f3F317218;
	fma.rn.f32 	%f363, %f362, %f357, 0f3F800000;
	cvt.rzi.s32.f32 	%r62, %f355;
	setp.gt.f32 	%p66, %f355, 0f00000000;
	selp.b32 	%r63, 0, -2097152000, %p66;
	add.s32 	%r64, %r63, 2130706432;
	mov.b32 	%f364, %r64;
	mul.f32 	%f365, %f363, %f364;
	shl.b32 	%r65, %r62, 23;
	sub.s32 	%r66, %r65, %r63;
	mov.b32 	%f366, %r66;
	mul.f32 	%f367, %f365, %f366;
	abs.f32 	%f368, %f351;
	setp.gt.f32 	%p67, %f368, 0f43180000;
	setp.lt.f32 	%p68, %f351, 0f00000000;
	selp.f32 	%f369, 0f00000000, 0f7F800000, %p68;
	selp.f32 	%f34, %f369, %f367, %p67;
	setp.eq.f32 	%p69, %f101, 0f3F800000;
	or.pred  	%p70, %p69, %p49;
	mov.f32 	%f832, 0f3F800000;
	@%p70 bra 	$L__BB0_33;
	setp.num.f32 	%p71, %f33, %f33;
	abs.f32 	%f370, %f24;
	setp.num.f32 	%p72, %f370, %f370;
	and.pred  	%p73, %p71, %p72;
	@%p73 bra 	$L__BB0_28;
	add.rn.f32 	%f832, %f101, %f24;
	bra.uni 	$L__BB0_33;
$L__BB0_28:
	setp.neu.f32 	%p74, %f101, 0f00000000;
	setp.neu.f32 	%p75, %f33, 0f7F800000;
	and.pred  	%p76, %p74, %p75;
	@%p76 bra 	$L__BB0_30;
	setp.neu.f32 	%p82, %f25, 0f3F800000;
	add.f32 	%f373, %f101, %f101;
	mov.b32 	%r67, %f373;
	setp.lt.s32 	%p83, %r8, 0;
	xor.b32  	%r68, %r67, 2139095040;
	selp.b32 	%r69, %r68, %r67, %p83;
	and.b32  	%r70, %r69, 2147483647;
	selp.b32 	%r71, %r70, %r69, %p82;
	mov.b32 	%f832, %r71;
	bra.uni 	$L__BB0_33;
$L__BB0_30:
	setp.eq.f32 	%p77, %f101, 0fBF800000;
	setp.eq.f32 	%p78, %f370, 0f7F800000;
	and.pred  	%p79, %p77, %p78;
	@%p79 bra 	$L__BB0_33;
	setp.geu.f32 	%p80, %f101, 0f00000000;
	mov.f32 	%f832, %f34;
	@%p80 bra 	$L__BB0_33;
	setp.neu.f32 	%p81, %f25, 0f3F800000;
	neg.f32 	%f372, %f34;
	selp.f32 	%f832, %f34, %f372, %p81;
$L__BB0_33:
	ld.param.f32 	%f826, [_Z14fp8_adamw_csrcIfEvPT_S1_P13__nv_fp8_e4m3PfS4_S4_S3_S4_S4_S4_fffffiiiii_param_14];
	ld.param.f32 	%f825, [_Z14fp8_adamw_csrcIfEvPT_S1_P13__nv_fp8_e4m3PfS4_S4_S3_S4_S4_S4_fffffiiiii_param_13];
	ld.param.f32 	%f824, [_Z14fp8_adamw_csrcIfEvPT_S1_P13__nv_fp8_e4m3PfS4_S4_S3_S4_S4_S4_fffffiiiii_param_12];
	ld.param.u64 	%rd49, [_Z14fp8_adamw_csrcIfEvPT_S1_P13__nv_fp8_e4m3PfS4_S4_S3_S4_S4_S4_fffffiiiii_param_0];
	mov.f32 	%f374, 0f3F800000;
	sub.f32 	%f375, %f374, %f832;
	sqrt.rn.f32 	%f376, %f375;
	sqrt.rn.f32 	%f377, %f834;
	div.rn.f32 	%f378, %f377, %f376;
	add.f32 	%f379, %f826, %f378;
	sub.f32 	%f380, %f374, %f831;
	mul.f32 	%f381, %f380, %f379;
	div.rn.f32 	%f382, %f833, %f381;
	cvta.to.global.u64 	%rd35, %rd49;
	mul.wide.s32 	%rd36, %r4, 4;
	add.s64 	%rd37, %rd35, %rd36;
	ld.global.f32 	%f383, [%rd37];
	fma.rn.f32 	%f384, %f825, %f383, %f382;
	mul.f32 	%f385, %f824, %f384;
	sub.f32 	%f386, %f383, %f385;
	st.global.f32 	[%rd37], %f386;
$L__BB0_34:
	setp.lt.s32 	%p84, %r4, %r10;
	abs.f32 	%f42, %f833;
	abs.f32 	%f387, %f834;
	selp.f32 	%f388, %f42, 0f7F7FFFFF, %p84;
	selp.f32 	%f389, %f387, 0f7F7FFFFF, %p84;
	mov.b32 	%r72, %f42;
	shfl.sync.down.b32	%r73|%p85, %r72, 16, 31, -1;
	mov.b32 	%f390, %r73;
	mov.b32 	%r74, %f388;
	shfl.sync.down.b32	%r75|%p86, %r74, 16, 31, -1;
	mov.b32 	%f391, %r75;
	mov.b32 	%r76, %f387;
	shfl.sync.down.b32	%r77|%p87, %r76, 16, 31, -1;
	mov.b32 	%f392, %r77;
	mov.b32 	%r78, %f389;
	shfl.sync.down.b32	%r79|%p88, %r78, 16, 31, -1;
	mov.b32 	%f393, %r79;
	abs.f32 	%f394, %f390;
	max.f32 	%f395, %f42, %f394;
	abs.f32 	%f396, %f391;
	min.f32 	%f397, %f388, %f396;
	abs.f32 	%f398, %f392;
	max.f32 	%f399, %f387, %f398;
	abs.f32 	%f400, %f393;
	min.f32 	%f401, %f389, %f400;
	mov.b32 	%r80, %f395;
	shfl.sync.down.b32	%r81|%p89, %r80, 8, 31, -1;
	mov.b32 	%f402, %r81;
	mov.b32 	%r82, %f397;
	shfl.sync.down.b32	%r83|%p90, %r82, 8, 31, -1;
	mov.b32 	%f403, %r83;
	mov.b32 	%r84, %f399;
	shfl.sync.down.b32	%r85|%p91, %r84, 8, 31, -1;
	mov.b32 	%f404, %r85;
	mov.b32 	%r86, %f401;
	shfl.sync.down.b32	%r87|%p92, %r86, 8, 31, -1;
	mov.b32 	%f405, %r87;
	abs.f32 	%f406, %f402;
	max.f32 	%f407, %f395, %f406;
	abs.f32 	%f408, %f403;
	min.f32 	%f409, %f397, %f408;
	abs.f32 	%f410, %f404;
	max.f32 	%f411, %f399, %f410;
	abs.f32 	%f412, %f405;
	min.f32 	%f413, %f401, %f412;
	mov.b32 	%r88, %f407;
	shfl.sync.down.b32	%r89|%p93, %r88, 4, 31, -1;
	mov.b32 	%f414, %r89;
	mov.b32 	%r90, %f409;
	shfl.sync.down.b32	%r91|%p94, %r90, 4, 31, -1;
	mov.b32 	%f415, %r91;
	mov.b32 	%r92, %f411;
	shfl.sync.down.b32	%r93|%p95, %r92, 4, 31, -1;
	mov.b32 	%f416, %r93;
	mov.b32 	%r94, %f413;
	shfl.sync.down.b32	%r95|%p96, %r94, 4, 31, -1;
	mov.b32 	%f417, %r95;
	abs.f32 	%f418, %f414;
	max.f32 	%f419, %f407, %f418;
	abs.f32 	%f420, %f415;
	min.f32 	%f421, %f409, %f420;
	abs.f32 	%f422, %f416;
	max.f32 	%f423, %f411, %f422;
	abs.f32 	%f424, %f417;
	min.f32 	%f425, %f413, %f424;
	mov.b32 	%r96, %f419;
	shfl.sync.down.b32	%r97|%p97, %r96, 2, 31, -1;
	mov.b32 	%f426, %r97;
	mov.b32 	%r98, %f421;
	shfl.sync.down.b32	%r99|%p98, %r98, 2, 31, -1;
	mov.b32 	%f427, %r99;
	mov.b32 	%r100, %f423;
	shfl.sync.down.b32	%r101|%p99, %r100, 2, 31, -1;
	mov.b32 	%f428, %r101;
	mov.b32 	%r102, %f425;
	shfl.sync.down.b32	%r103|%p100, %r102, 2, 31, -1;
	mov.b32 	%f429, %r103;
	abs.f32 	%f430, %f426;
	max.f32 	%f431, %f419, %f430;
	abs.f32 	%f432, %f427;
	min.f32 	%f433, %f421, %f432;
	abs.f32 	%f434, %f428;
	max.f32 	%f435, %f423, %f434;
	abs.f32 	%f436, %f429;
	min.f32 	%f437, %f425, %f436;
	mov.b32 	%r104, %f431;
	shfl.sync.down.b32	%r105|%p101, %r104, 1, 31, -1;
	mov.b32 	%f438, %r105;
	mov.b32 	%r106, %f433;
	shfl.sync.down.b32	%r107|%p102, %r106, 1, 31, -1;
	mov.b32 	%f439, %r107;
	mov.b32 	%r108, %f435;
	shfl.sync.down.b32	%r109|%p103, %r108, 1, 31, -1;
	mov.b32 	%f440, %r109;
	mov.b32 	%r110, %f437;
	shfl.sync.down.b32	%r111|%p104, %r110, 1, 31, -1;
	mov.b32 	%f441, %r111;
	abs.f32 	%f442, %f438;
	max.f32 	%f43, %f431, %f442;
	abs.f32 	%f443, %f439;
	min.f32 	%f44, %f433, %f443;
	abs.f32 	%f444, %f440;
	max.f32 	%f45, %f435, %f444;
	abs.f32 	%f445, %f441;
	min.f32 	%f46, %f437, %f445;
	mov.u32 	%r112, %tid.y;
	mov.u32 	%r113, %tid.z;
	mov.u32 	%r114, %ntid.y;
	mad.lo.s32 	%r115, %r113, %r114, %r112;
	mad.lo.s32 	%r116, %r115, %r2, %r3;
	and.b32  	%r6, %r116, 31;
	setp.ne.s32 	%p105, %r6, 0;
	@%p105 bra 	$L__BB0_36;
	shr.u32 	%r117, %r3, 3;
	and.b32  	%r118, %r117, 124;
	mov.u32 	%r119, _ZZ14fp8_adamw_csrcIfEvPT_S1_P13__nv_fp8_e4m3PfS4_S4_S3_S4_S4_S4_fffffiiiiiE17sharedFirstMaxVal;
	add.s32 	%r120, %r119, %r118;
	st.shared.f32 	[%r120], %f43;
	mov.u32 	%r121, _ZZ14fp8_adamw_csrcIfEvPT_S1_P13__nv_fp8_e4m3PfS4_S4_S3_S4_S4_S4_fffffiiiiiE17sharedFirstMinVal;
	add.s32 	%r122, %r121, %r118;
	st.shared.f32 	[%r122], %f44;
	mov.u32 	%r123, _ZZ14fp8_adamw_csrcIfEvPT_S1_P13__nv_fp8_e4m3PfS4_S4_S3_S4_S4_S4_fffffiiiiiE18sharedSecondMaxVal;
	add.s32 	%r124, %r123, %r118;
	st.shared.f32 	[%r124], %f45;
	mov.u32 	%r125, _ZZ14fp8_adamw_csrcIfEvPT_S1_P13__nv_fp8_e4m3PfS4_S4_S3_S4_S4_S4_fffffiiiiiE18sharedSecondMinVal;
	add.s32 	%r126, %r125, %r118;
	st.shared.f32 	[%r126], %f46;
$L__BB0_36:
	bar.sync 	0;
	shr.u32 	%r127, %r2, 5;
	setp.ge.u32 	%p106, %r3, %r127;
	mov.f32 	%f837, 0f4E6E6B28;
	mov.f32 	%f835, 0f00000000;
	mov.f32 	%f836, %f835;
	mov.f32 	%f838, %f837;
	@%p106 bra 	$L__BB0_38;
	shl.b32 	%r128, %r6, 2;
	mov.u32 	%r129, _ZZ14fp8_adamw_csrcIfEvPT_S1_P13__nv_fp8_e4m3PfS4_S4_S3_S4_S4_S4_fffffiiiiiE17sharedFirstMaxVal;
	add.s32 	%r130, %r129, %r128;
	ld.shared.f32 	%f836, [%r130];
	mov.u32 	%r131, _ZZ14fp8_adamw_csrcIfEvPT_S1_P13__nv_fp8_e4m3PfS4_S4_S3_S4_S4_S4_fffffiiiiiE17sharedFirstMinVal;
	add.s32 	%r132, %r131, %r128;
	ld.shared.f32 	%f837, [%r132];
	mov.u32 	%r133, _ZZ14fp8_adamw_csrcIfEvPT_S1_P13__nv_fp8_e4m3PfS4_S4_S3_S4_S4_S4_fffffiiiiiE18sharedSecondMaxVal;
	add.s32 	%r134, %r133, %r128;
	ld.shared.f32 	%f835, [%r134];
	mov.u32 	%r135, _ZZ14fp8_adamw_csrcIfEvPT_S1_P13__nv_fp8_e4m3PfS4_S4_S3_S4_S4_S4_fffffiiiiiE18sharedSecondMinVal;
	add.s32 	%r136, %r135, %r128;
	ld.shared.f32 	%f838, [%r136];
$L__BB0_38:
	setp.gt.u32 	%p107, %r3, 31;
	@%p107 bra 	$L__BB0_41;
	setp.ne.s32 	%p108, %r6, 0;
	mov.b32 	%r137, %f836;
	shfl.sync.down.b32	%r138|%p109, %r137, 16, 31, -1;
	mov.b32 	%f448, %r138;
	mov.b32 	%r139, %f837;
	shfl.sync.down.b32	%r140|%p110, %r139, 16, 31, -1;
	mov.b32 	%f449, %r140;
	mov.b32 	%r141, %f835;
	shfl.sync.down.b32	%r142|%p111, %r141, 16, 31, -1;
	mov.b32 	%f450, %r142;
	mov.b32 	%r143, %f838;
	shfl.sync.down.b32	%r144|%p112, %r143, 16, 31, -1;
	mov.b32 	%f451, %r144;
	abs.f32 	%f452, %f448;
	max.f32 	%f453, %f836, %f452;
	abs.f32 	%f454, %f449;
	min.f32 	%f455, %f837, %f454;
	abs.f32 	%f456, %f450;
	max.f32 	%f457, %f835, %f456;
	abs.f32 	%f458, %f451;
	min.f32 	%f459, %f838, %f458;
	mov.b32 	%r145, %f453;
	shfl.sync.down.b32	%r146|%p113, %r145, 8, 31, -1;
	mov.b32 	%f460, %r146;
	mov.b32 	%r147, %f455;
	shfl.sync.down.b32	%r148|%p114, %r147, 8, 31, -1;
	mov.b32 	%f461, %r148;
	mov.b32 	%r149, %f457;
	shfl.sync.down.b32	%r150|%p115, %r149, 8, 31, -1;
	mov.b32 	%f462, %r150;
	mov.b32 	%r151, %f459;
	shfl.sync.down.b32	%r152|%p116, %r151, 8, 31, -1;
	mov.b32 	%f463, %r152;
	abs.f32 	%f464, %f460;
	max.f32 	%f465, %f453, %f464;
	abs.f32 	%f466, %f461;
	min.f32 	%f467, %f455, %f466;
	abs.f32 	%f468, %f462;
	max.f32 	%f469, %f457, %f468;
	abs.f32 	%f470, %f463;
	min.f32 	%f471, %f459, %f470;
	mov.b32 	%r153, %f465;
	shfl.sync.down.b32	%r154|%p117, %r153, 4, 31, -1;
	mov.b32 	%f472, %r154;
	mov.b32 	%r155, %f467;
	shfl.sync.down.b32	%r156|%p118, %r155, 4, 31, -1;
	mov.b32 	%f473, %r156;
	mov.b32 	%r157, %f469;
	shfl.sync.down.b32	%r158|%p119, %r157, 4, 31, -1;
	mov.b32 	%f474, %r158;
	mov.b32 	%r159, %f471;
	shfl.sync.down.b32	%r160|%p120, %r159, 4, 31, -1;
	mov.b32 	%f475, %r160;
	abs.f32 	%f476, %f472;
	max.f32 	%f477, %f465, %f476;
	abs.f32 	%f478, %f473;
	min.f32 	%f479, %f467, %f478;
	abs.f32 	%f480, %f474;
	max.f32 	%f481, %f469, %f480;
	abs.f32 	%f482, %f475;
	min.f32 	%f483, %f471, %f482;
	mov.b32 	%r161, %f477;
	shfl.sync.down.b32	%r162|%p121, %r161, 2, 31, -1;
	mov.b32 	%f484, %r162;
	mov.b32 	%r163, %f479;
	shfl.sync.down.b32	%r164|%p122, %r163, 2, 31, -1;
	mov.b32 	%f485, %r164;
	mov.b32 	%r165, %f481;
	shfl.sync.down.b32	%r166|%p123, %r165, 2, 31, -1;
	mov.b32 	%f486, %r166;
	mov.b32 	%r167, %f483;
	shfl.sync.down.b32	%r168|%p124, %r167, 2, 31, -1;
	mov.b32 	%f487, %r168;
	abs.f32 	%f488, %f484;
	max.f32 	%f489, %f477, %f488;
	abs.f32 	%f490, %f485;
	min.f32 	%f491, %f479, %f490;
	abs.f32 	%f492, %f486;
	max.f32 	%f493, %f481, %f492;
	abs.f32 	%f494, %f487;
	min.f32 	%f495, %f483, %f494;
	mov.b32 	%r169, %f489;
	shfl.sync.down.b32	%r170|%p125, %r169, 1, 31, -1;
	mov.b32 	%f496, %r170;
	mov.b32 	%r171, %f491;
	shfl.sync.down.b32	%r172|%p126, %r171, 1, 31, -1;
	mov.b32 	%f497, %r172;
	mov.b32 	%r173, %f493;
	shfl.sync.down.b32	%r174|%p127, %r173, 1, 31, -1;
	mov.b32 	%f498, %r174;
	mov.b32 	%r175, %f495;
	shfl.sync.down.b32	%r176|%p128, %r175, 1, 31, -1;
	mov.b32 	%f499, %r176;
	abs.f32 	%f500, %f496;
	max.f32 	%f55, %f489, %f500;
	abs.f32 	%f501, %f497;
	min.f32 	%f56, %f491, %f501;
	abs.f32 	%f502, %f498;
	max.f32 	%f57, %f493, %f502;
	abs.f32 	%f503, %f499;
	min.f32 	%f58, %f495, %f503;
	@%p108 bra 	$L__BB0_41;
	st.shared.f32 	[_ZZ14fp8_adamw_csrcIfEvPT_S1_P13__nv_fp8_e4m3PfS4_S4_S3_S4_S4_S4_fffffiiiiiE21shared_absmax_exp_avg], %f55;
	st.shared.f32 	[_ZZ14fp8_adamw_csrcIfEvPT_S1_P13__nv_fp8_e4m3PfS4_S4_S3_S4_S4_S4_fffffiiiiiE21shared_absmin_exp_avg], %f56;
	st.shared.f32 	[_ZZ14fp8_adamw_csrcIfEvPT_S1_P13__nv_fp8_e4m3PfS4_S4_S3_S4_S4_S4_fffffiiiiiE24shared_absmax_exp_avg_sq], %f57;
	st.shared.f32 	[_ZZ14fp8_adamw_csrcIfEvPT_S1_P13__nv_fp8_e4m3PfS4_S4_S3_S4_S4_S4_fffffiiiiiE24shared_absmin_exp_avg_sq], %f58;
$L__BB0_41:
	setp.ge.s32 	%p129, %r4, %r10;
	bar.sync 	0;
	mov.f32 	%f839, 0f3F800000;
	@%p129 bra 	$L__BB0_75;
	ld.param.u32 	%r244, [_Z14fp8_adamw_csrcIfEvPT_S1_P13__nv_fp8_e4m3PfS4_S4_S3_S4_S4_S4_fffffiiiii_param_17];
	ld.shared.f32 	%f505, [_ZZ14fp8_adamw_csrcIfEvPT_S1_P13__nv_fp8_e4m3PfS4_S4_S3_S4_S4_S4_fffffiiiiiE21shared_absmax_exp_avg];
	cvt.f64.f32 	%fd1, %f505;
	add.f64 	%fd2, %fd1, 0d3BC79CA10C924223;
	cvt.rn.f32.f64 	%f59, %fd2;
	ld.shared.f32 	%f506, [_ZZ14fp8_adamw_csrcIfEvPT_S1_P13__nv_fp8_e4m3PfS4_S4_S3_S4_S4_S4_fffffiiiiiE21shared_absmin_exp_avg];
	cvt.f64.f32 	%fd3, %f506;
	add.f64 	%fd4, %fd3, 0d3BC79CA10C924223;
	cvt.rn.f32.f64 	%f507, %fd4;
	ld.shared.f32 	%f508, [_ZZ14fp8_adamw_csrcIfEvPT_S1_P13__nv_fp8_e4m3PfS4_S4_S3_S4_S4_S4_fffffiiiiiE24shared_absmax_exp_avg_sq];
	cvt.f64.f32 	%fd5, %f508;
	add.f64 	%fd6, %fd5, 0d3BC79CA10C924223;
	cvt.rn.f32.f64 	%f60, %fd6;
	ld.shared.f32 	%f509, [_ZZ14fp8_adamw_csrcIfEvPT_S1_P13__nv_fp8_e4m3PfS4_S4_S3_S4_S4_S4_fffffiiiiiE24shared_absmin_exp_avg_sq];
	cvt.f64.f32 	%fd7, %f509;
	add.f64 	%fd8, %fd7, 0d3BC79CA10C924223;
	cvt.rn.f32.f64 	%f510, %fd8;
	div.rn.f32 	%f511, %f59, %f507;
	div.rn.f32 	%f512, %f60, %f510;
	mul.f32 	%f513, %f59, %f507;
	sqrt.rn.f32 	%f61, %f513;
	mul.f32 	%f514, %f60, %f510;
	sqrt.rn.f32 	%f62, %f514;
	setp.lt.f32 	%p130, %f511, 0f00800000;
	mul.f32 	%f515, %f511, 0f4B000000;
	selp.f32 	%f516, %f515, %f511, %p130;
	selp.f32 	%f517, 0fC1B80000, 0f00000000, %p130;
	mov.b32 	%r177, %f516;
	add.s32 	%r178, %r177, -1060439283;
	and.b32  	%r179, %r178, -8388608;
	sub.s32 	%r180, %r177, %r179;
	mov.b32 	%f518, %r180;
	cvt.rn.f32.s32 	%f519, %r179;
	fma.rn.f32 	%f520, %f519, 0f34000000, %f517;
	add.f32 	%f521, %f518, 0fBF800000;
	fma.rn.f32 	%f522, %f521, 0f3DC6B27F, 0fBE2C7F30;
	fma.rn.f32 	%f523, %f522, %f521, 0f3E2FCF2A;
	fma.rn.f32 	%f524, %f523, %f521, 0fBE374E43;
	fma.rn.f32 	%f525, %f524, %f521, 0f3E520BF4;
	fma.rn.f32 	%f526, %f525, %f521, 0fBE763C8B;
	fma.rn.f32 	%f527, %f526, %f521, 0f3E93BF99;
	fma.rn.f32 	%f528, %f527, %f521, 0fBEB8AA49;
	fma.rn.f32 	%f529, %f528, %f521, 0f3EF6384A;
	fma.rn.f32 	%f530, %f529, %f521, 0fBF38AA3B;
	mul.f32 	%f531, %f521, %f530;
	mul.f32 	%f532, %f521, %f531;
	fma.rn.f32 	%f533, %f521, 0f3FB8AA3B, %f532;
	add.f32 	%f534, %f520, %f533;
	setp.gt.u32 	%p131, %r177, 2139095039;
	fma.rn.f32 	%f535, %f516, 0f7F800000, 0f7F800000;
	selp.f32 	%f536, %f535, %f534, %p131;
	setp.eq.f32 	%p132, %f516, 0f00000000;
	mov.f32 	%f537, 0f4184EAED;
	div.rn.f32 	%f538, %f537, %f536;
	selp.f32 	%f539, 0f80000000, %f538, %p132;
	cvt.rn.f32.s32 	%f540, %r244;
	mul.f32 	%f541, %f539, %f540;
	cvt.rmi.f32.f32 	%f542, %f541;
	div.rn.f32 	%f543, %f542, %f540;
	setp.lt.f32 	%p133, %f512, 0f00800000;
	mul.f32 	%f544, %f512, 0f4B000000;
	selp.f32 	%f545, %f544, %f512, %p133;
	selp.f32 	%f546, 0fC1B80000, 0f00000000, %p133;
	mov.b32 	%r181, %f545;
	add.s32 	%r182, %r181, -1060439283;
	and.b32  	%r183, %r182, -8388608;
	sub.s32 	%r184, %r181, %r183;
	mov.b32 	%f547, %r184;
	cvt.rn.f32.s32 	%f548, %r183;
	fma.rn.f32 	%f549, %f548, 0f34000000, %f546;
	add.f32 	%f550, %f547, 0fBF800000;
	fma.rn.f32 	%f551, %f550, 0f3DC6B27F, 0fBE2C7F30;
	fma.rn.f32 	%f552, %f551, %f550, 0f3E2FCF2A;
	fma.rn.f32 	%f553, %f552, %f550, 0fBE374E43;
	fma.rn.f32 	%f554, %f553, %f550, 0f3E520BF4;
	fma.rn.f32 	%f555, %f554, %f550, 0fBE763C8B;
	fma.rn.f32 	%f556, %f555, %f550, 0f3E93BF99;
	fma.rn.f32 	%f557, %f556, %f550, 0fBEB8AA49;
	fma.rn.f32 	%f558, %f557, %f550, 0f3EF6384A;
	fma.rn.f32 	%f559, %f558, %f550, 0fBF38AA3B;
	mul.f32 	%f560, %f550, %f559;
	mul.f32 	%f561, %f550, %f560;
	fma.rn.f32 	%f562, %f550, 0f3FB8AA3B, %f561;
	add.f32 	%f563, %f549, %f562;
	setp.gt.u32 	%p134, %r181, 2139095039;
	fma.rn.f32 	%f564, %f545, 0f7F800000, 0f7F800000;
	selp.f32 	%f565, %f564, %f563, %p134;
	setp.eq.f32 	%p135, %f545, 0f00000000;
	div.rn.f32 	%f566, %f537, %f565;
	selp.f32 	%f567, 0f80000000, %f566, %p135;
	mul.f32 	%f568, %f567, %f540;
	cvt.rmi.f32.f32 	%f569, %f568;
	div.rn.f32 	%f64, %f569, %f540;
	mov.b32 	%r185, %f833;
	shr.u32 	%r186, %r185, 30;
	and.b32  	%r187, %r186, 2;
	sub.s32 	%r7, 1, %r187;
	div.rn.f32 	%f65, %f42, %f61;
	mul.f32 	%f570, %f543, 0f3F000000;
	cvt.rzi.f32.f32 	%f571, %f570;
	add.f32 	%f572, %f571, %f571;
	sub.f32 	%f573, %f543, %f572;
	abs.f32 	%f66, %f573;
	abs.f32 	%f67, %f65;
	setp.lt.f32 	%p136, %f67, 0f00800000;
	mul.f32 	%f574, %f67, 0f4B800000;
	selp.f32 	%f575, %f574, %f67, %p136;
	selp.f32 	%f576, 0fC1C00000, 0f00000000, %p136;
	mov.b32 	%r188, %f575;
	add.s32 	%r189, %r188, -1060439283;
	and.b32  	%r190, %r189, -8388608;
	sub.s32 	%r191, %r188, %r190;
	mov.b32 	%f577, %r191;
	cvt.rn.f32.s32 	%f578, %r190;
	fma.rn.f32 	%f579, %f578, 0f34000000, %f576;
	add.f32 	%f580, %f577, 0fBF800000;
	add.f32 	%f581, %f577, 0f3F800000;
	rcp.approx.ftz.f32 	%f582, %f581;
	add.f32 	%f583, %f580, %f580;
	mul.f32 	%f584, %f583, %f582;
	mul.f32 	%f585, %f584, %f584;
	sub.f32 	%f586, %f580, %f584;
	add.f32 	%f587, %f586, %f586;
	neg.f32 	%f588, %f584;
	fma.rn.f32 	%f589, %f588, %f580, %f587;
	mul.rn.f32 	%f590, %f582, %f589;
	fma.rn.f32 	%f591, %f585, 0f3A2C32E4, 0f3B52E7DB;
	fma.rn.f32 	%f592, %f591, %f585, 0f3C93BB73;
	fma.rn.f32 	%f593, %f592, %f585, 0f3DF6384F;
	mul.rn.f32 	%f594, %f593, %f585;
	fma.rn.f32 	%f595, %f584, 0f3FB8AA3B, %f579;
	sub.f32 	%f596, %f579, %f595;
	fma.rn.f32 	%f597, %f584, 0f3FB8AA3B, %f596;
	fma.rn.f32 	%f598, %f590, 0f3FB8AA3B, %f597;
	fma.rn.f32 	%f599, %f584, 0f32A55E34, %f598;
	mul.f32 	%f600, %f594, 0f40400000;
	fma.rn.f32 	%f601, %f600, %f590, %f599;
	fma.rn.f32 	%f602, %f594, %f584, %f601;
	add.rn.f32 	%f603, %f595, %f602;
	neg.f32 	%f604, %f595;
	add.rn.f32 	%f605, %f603, %f604;
	neg.f32 	%f606, %f605;
	add.rn.f32 	%f607, %f602, %f606;
	mul.rn.f32 	%f608, %f603, %f543;
	neg.f32 	%f609, %f608;
	fma.rn.f32 	%f610, %f603, %f543, %f609;
	fma.rn.f32 	%f611, %f607, %f543, %f610;
	cvt.rni.f32.f32 	%f612, %f608;
	sub.f32 	%f613, %f608, %f612;
	add.f32 	%f614, %f613, %f611;
	fma.rn.f32 	%f615, %f614, 0f391FCB8E, 0f3AAF85ED;
	fma.rn.f32 	%f616, %f615, %f614, 0f3C1D9856;
	fma.rn.f32 	%f617, %f616, %f614, 0f3D6357BB;
	fma.rn.f32 	%f618, %f617, %f614, 0f3E75FDEC;
	fma.rn.f32 	%f619, %f618, %f614, 0f3F317218;
	fma.rn.f32 	%f620, %f619, %f614, 0f3F800000;
	cvt.rzi.s32.f32 	%r192, %f612;
	setp.gt.f32 	%p137, %f612, 0f00000000;
	selp.b32 	%r193, 0, -2097152000, %p137;
	add.s32 	%r194, %r193, 2130706432;
	mov.b32 	%f621, %r194;
	mul.f32 	%f622, %f620, %f621;
	shl.b32 	%r195, %r192, 23;
	sub.s32 	%r196, %r195, %r193;
	mov.b32 	%f623, %r196;
	mul.f32 	%f624, %f622, %f623;
	abs.f32 	%f625, %f608;
	setp.gt.f32 	%p138, %f625, 0f43180000;
	setp.lt.f32 	%p139, %f608, 0f00000000;
	selp.f32 	%f626, 0f00000000, 0f7F800000, %p139;
	selp.f32 	%f68, %f626, %f624, %p138;
	setp.eq.f32 	%p140, %f65, 0f3F800000;
	setp.eq.f32 	%p141, %f543, 0f00000000;
	or.pred  	%p142, %p140, %p141;
	@%p142 bra 	$L__BB0_50;
	setp.num.f32 	%p143, %f67, %f67;
	abs.f32 	%f627, %f543;
	setp.num.f32 	%p144, %f627, %f627;
	and.pred  	%p145, %p143, %p144;
	@%p145 bra 	$L__BB0_45;
	add.rn.f32 	%f839, %f65, %f543;
	bra.uni 	$L__BB0_50;
$L__BB0_45:
	setp.neu.f32 	%p146, %f65, 0f00000000;
	setp.neu.f32 	%p147, %f67, 0f7F800000;
	and.pred  	%p148, %p146, %p147;
	@%p148 bra 	$L__BB0_47;
	setp.neu.f32 	%p155, %f66, 0f3F800000;
	add.f32 	%f632, %f65, %f65;
	mov.b32 	%r197, %f632;
	setp.lt.f32 	%p156, %f543, 0f00000000;
	xor.b32  	%r198, %r197, 2139095040;
	selp.b32 	%r199, %r198, %r197, %p156;
	and.b32  	%r200, %r199, 2147483647;
	selp.b32 	%r201, %r200, %r199, %p155;
	mov.b32 	%f839, %r201;
	bra.uni 	$L__BB0_50;
$L__BB0_47:
	setp.eq.f32 	%p149, %f65, 0fBF800000;
	setp.eq.f32 	%p150, %f627, 0f7F800000;
	and.pred  	%p151, %p149, %p150;
	@%p151 bra 	$L__BB0_50;
	setp.geu.f32 	%p152, %f65, 0f00000000;
	mov.f32 	%f839, %f68;
	@%p152 bra 	$L__BB0_50;
	setp.neu.f32 	%p153, %f66, 0f3F800000;
	neg.f32 	%f629, %f68;
	selp.f32 	%f630, %f68, %f629, %p153;
	cvt.rmi.f32.f32 	%f631, %f543;
	setp.neu.f32 	%p154, %f543, %f631;
	selp.f32 	%f839, 0f7FFFFFFF, %f630, %p154;
$L__BB0_50:
	cvt.rn.f32.s32 	%f634, %r7;
	mul.f32 	%f74, %f839, %f634;
	div.rn.f32 	%f75, %f834, %f62;
	mul.f32 	%f635, %f64, 0f3F000000;
	cvt.rzi.f32.f32 	%f636, %f635;
	add.f32 	%f637, %f636, %f636;
	sub.f32 	%f638, %f64, %f637;
	abs.f32 	%f76, %f638;
	abs.f32 	%f77, %f75;
	setp.lt.f32 	%p157, %f77, 0f00800000;
	mul.f32 	%f639, %f77, 0f4B800000;
	selp.f32 	%f640, %f639, %f77, %p157;
	selp.f32 	%f641, 0fC1C00000, 0f00000000, %p157;
	mov.b32 	%r202, %f640;
	add.s32 	%r203, %r202, -1060439283;
	and.b32  	%r204, %r203, -8388608;
	sub.s32 	%r205, %r202, %r204;
	mov.b32 	%f642, %r205;
	cvt.rn.f32.s32 	%f643, %r204;
	fma.rn.f32 	%f644, %f643, 0f34000000, %f641;
	add.f32 	%f645, %f642, 0fBF800000;
	add.f32 	%f646, %f642, 0f3F800000;
	rcp.approx.ftz.f32 	%f647, %f646;
	add.f32 	%f648, %f645, %f645;
	mul.f32 	%f649, %f648, %f647;
	mul.f32 	%f650, %f649, %f649;
	sub.f32 	%f651, %f645, %f649;
	add.f32 	%f652, %f651, %f651;
	neg.f32 	%f653, %f649;
	fma.rn.f32 	%f654, %f653, %f645, %f652;
	mul.rn.f32 	%f655, %f647, %f654;
	fma.rn.f32 	%f656, %f650, 0f3A2C32E4, 0f3B52E7DB;
	fma.rn.f32 	%f657, %f656, %f650, 0f3C93BB73;
	fma.rn.f32 	%f658, %f657, %f650, 0f3DF6384F;
	mul.rn.f32 	%f659, %f658, %f650;
	fma.rn.f32 	%f660, %f649, 0f3FB8AA3B, %f644;
	sub.f32 	%f661, %f644, %f660;
	fma.rn.f32 	%f662, %f649, 0f3FB8AA3B, %f661;
	fma.rn.f32 	%f663, %f655, 0f3FB8AA3B, %f662;
	fma.rn.f32 	%f664, %f649, 0f32A55E34, %f663;
	mul.f32 	%f665, %f659, 0f40400000;
	fma.rn.f32 	%f666, %f665, %f655, %f664;
	fma.rn.f32 	%f667, %f659, %f649, %f666;
	add.rn.f32 	%f668, %f660, %f667;
	neg.f32 	%f669, %f660;
	add.rn.f32 	%f670, %f668, %f669;
	neg.f32 	%f671, %f670;
	add.rn.f32 	%f672, %f667, %f671;
	mul.rn.f32 	%f673, %f668, %f64;
	neg.f32 	%f674, %f673;
	fma.rn.f32 	%f675, %f668, %f64, %f674;
	fma.rn.f32 	%f676, %f672, %f64, %f675;
	cvt.rni.f32.f32 	%f677, %f673;
	sub.f32 	%f678, %f673, %f677;
	add.f32 	%f679, %f678, %f676;
	fma.rn.f32 	%f680, %f679, 0f391FCB8E, 0f3AAF85ED;
	fma.rn.f32 	%f681, %f680, %f679, 0f3C1D9856;
	fma.rn.f32 	%f682, %f681, %f679, 0f3D6357BB;
	fma.rn.f32 	%f683, %f682, %f679, 0f3E75FDEC;
	fma.rn.f32 	%f684, %f683, %f679, 0f3F317218;
	fma.rn.f32 	%f685, %f684, %f679, 0f3F800000;
	cvt.rzi.s32.f32 	%r206, %f677;
	setp.gt.f32 	%p158, %f677, 0f00000000;
	selp.b32 	%r207, 0, -2097152000, %p158;
	add.s32 	%r208, %r207, 2130706432;
	mov.b32 	%f686, %r208;
	mul.f32 	%f687, %f685, %f686;
	shl.b32 	%r209, %r206, 23;
	sub.s32 	%r210, %r209, %r207;
	mov.b32 	%f688, %r210;
	mul.f32 	%f689, %f687, %f688;
	abs.f32 	%f690, %f673;
	setp.gt.f32 	%p159, %f690, 0f43180000;
	setp.lt.f32 	%p160, %f673, 0f00000000;
	selp.f32 	%f691, 0f00000000, 0f7F800000, %p160;
	selp.f32 	%f78, %f691, %f689, %p159;
	setp.eq.f32 	%p161, %f75, 0f3F800000;
	setp.eq.f32 	%p162, %f64, 0f00000000;
	or.pred  	%p163, %p161, %p162;
	mov.f32 	%f840, 0f3F800000;
	@%p163 bra 	$L__BB0_58;
	setp.num.f32 	%p164, %f77, %f77;
	abs.f32 	%f692, %f64;
	setp.num.f32 	%p165, %f692, %f692;
	and.pred  	%p166, %p164, %p165;
	@%p166 bra 	$L__BB0_53;
	add.rn.f32 	%f840, %f75, %f64;
	bra.uni 	$L__BB0_58;
$L__BB0_53:
	setp.neu.f32 	%p167, %f75, 0f00000000;
	setp.neu.f32 	%p168, %f77, 0f7F800000;
	and.pred  	%p169, %p167, %p168;
	@%p169 bra 	$L__BB0_55;
	setp.neu.f32 	%p176, %f76, 0f3F800000;
	add.f32 	%f697, %f75, %f75;
	mov.b32 	%r211, %f697;
	setp.lt.f32 	%p177, %f64, 0f00000000;
	xor.b32  	%r212, %r211, 2139095040;
	selp.b32 	%r213, %r212, %r211, %p177;
	and.b32  	%r214, %r213, 2147483647;
	selp.b32 	%r215, %r214, %r213, %p176;
	mov.b32 	%f840, %r215;
	bra.uni 	$L__BB0_58;
$L__BB0_55:
	setp.eq.f32 	%p170, %f75, 0fBF800000;
	setp.eq.f32 	%p171, %f692, 0f7F800000;
	and.pred  	%p172, %p170, %p171;
	@%p172 bra 	$L__BB0_58;
	setp.geu.f32 	%p173, %f75, 0f00000000;
	mov.f32 	%f840, %f78;
	@%p173 bra 	$L__BB0_58;
	setp.neu.f32 	%p174, %f76, 0f3F800000;
	neg.f32 	%f694, %f78;
	selp.f32 	%f695, %f78, %f694, %p174;
	cvt.rmi.f32.f32 	%f696, %f64;
	setp.neu.f32 	%p175, %f64, %f696;
	selp.f32 	%f840, 0f7FFFFFFF, %f695, %p175;
$L__BB0_58:
	div.rn.f32 	%f84, %f59, %f61;
	abs.f32 	%f85, %f84;
	setp.lt.f32 	%p179, %f85, 0f00800000;
	mul.f32 	%f699, %f85, 0f4B800000;
	selp.f32 	%f700, %f699, %f85, %p179;
	selp.f32 	%f701, 0fC1C00000, 0f00000000, %p179;
	mov.b32 	%r216, %f700;
	add.s32 	%r217, %r216, -1060439283;
	and.b32  	%r218, %r217, -8388608;
	sub.s32 	%r219, %r216, %r218;
	mov.b32 	%f702, %r219;
	cvt.rn.f32.s32 	%f703, %r218;
	fma.rn.f32 	%f704, %f703, 0f34000000, %f701;
	add.f32 	%f705, %f702, 0fBF800000;
	add.f32 	%f706, %f702, 0f3F800000;
	rcp.approx.ftz.f32 	%f707, %f706;
	add.f32 	%f708, %f705, %f705;
	mul.f32 	%f709, %f708, %f707;
	mul.f32 	%f710, %f709, %f709;
	sub.f32 	%f711, %f705, %f709;
	add.f32 	%f712, %f711, %f711;
	neg.f32 	%f713, %f709;
	fma.rn.f32 	%f714, %f713, %f705, %f712;
	mul.rn.f32 	%f715, %f707, %f714;
	fma.rn.f32 	%f716, %f710, 0f3A2C32E4, 0f3B52E7DB;
	fma.rn.f32 	%f717, %f716, %f710, 0f3C93BB73;
	fma.rn.f32 	%f718, %f717, %f710, 0f3DF6384F;
	mul.rn.f32 	%f719, %f718, %f710;
	fma.rn.f32 	%f720, %f709, 0f3FB8AA3B, %f704;
	sub.f32 	%f721, %f704, %f720;
	fma.rn.f32 	%f722, %f709, 0f3FB8AA3B, %f721;
	fma.rn.f32 	%f723, %f715, 0f3FB8AA3B, %f722;
	fma.rn.f32 	%f724, %f709, 0f32A55E34, %f723;
	mul.f32 	%f725, %f719, 0f40400000;
	fma.rn.f32 	%f726, %f725, %f715, %f724;
	fma.rn.f32 	%f727, %f719, %f709, %f726;
	add.rn.f32 	%f728, %f720, %f727;
	neg.f32 	%f729, %f720;
	add.rn.f32 	%f730, %f728, %f729;
	neg.f32 	%f731, %f730;
	add.rn.f32 	%f732, %f727, %f731;
	mul.rn.f32 	%f733, %f728, %f543;
	neg.f32 	%f734, %f733;
	fma.rn.f32 	%f735, %f728, %f543, %f734;
	fma.rn.f32 	%f736, %f732, %f543, %f735;
	cvt.rni.f32.f32 	%f737, %f733;
	sub.f32 	%f738, %f733, %f737;
	add.f32 	%f739, %f738, %f736;
	fma.rn.f32 	%f740, %f739, 0f391FCB8E, 0f3AAF85ED;
	fma.rn.f32 	%f741, %f740, %f739, 0f3C1D9856;
	fma.rn.f32 	%f742, %f741, %f739, 0f3D6357BB;
	fma.rn.f32 	%f743, %f742, %f739, 0f3E75FDEC;
	fma.rn.f32 	%f744, %f743, %f739, 0f3F317218;
	fma.rn.f32 	%f745, %f744, %f739, 0f3F800000;
	cvt.rzi.s32.f32 	%r220, %f737;
	setp.gt.f32 	%p180, %f737, 0f00000000;
	selp.b32 	%r221, 0, -2097152000, %p180;
	add.s32 	%r222, %r221, 2130706432;
	mov.b32 	%f746, %r222;
	mul.f32 	%f747, %f745, %f746;
	shl.b32 	%r223, %r220, 23;
	sub.s32 	%r224, %r223, %r221;
	mov.b32 	%f748, %r224;
	mul.f32 	%f749, %f747, %f748;
	abs.f32 	%f750, %f733;
	setp.gt.f32 	%p181, %f750, 0f43180000;
	setp.lt.f32 	%p182, %f733, 0f00000000;
	selp.f32 	%f751, 0f00000000, 0f7F800000, %p182;
	selp.f32 	%f86, %f751, %f749, %p181;
	setp.eq.f32 	%p183, %f84, 0f3F800000;
	or.pred  	%p184, %p183, %p141;
	mov.f32 	%f841, 0f3F800000;
	@%p184 bra 	$L__BB0_66;
	setp.num.f32 	%p185, %f85, %f85;
	abs.f32 	%f752, %f543;
	setp.num.f32 	%p186, %f752, %f752;
	and.pred  	%p187, %p185, %p186;
	@%p187 bra 	$L__BB0_61;
	add.rn.f32 	%f841, %f84, %f543;
	bra.uni 	$L__BB0_66;
$L__BB0_61:
	setp.neu.f32 	%p188, %f84, 0f00000000;
	setp.neu.f32 	%p189, %f85, 0f7F800000;
	and.pred  	%p190, %p188, %p189;
	@%p190 bra 	$L__BB0_63;
	setp.neu.f32 	%p197, %f66, 0f3F800000;
	add.f32 	%f757, %f84, %f84;
	mov.b32 	%r225, %f757;
	setp.lt.f32 	%p198, %f543, 0f00000000;
	xor.b32  	%r226, %r225, 2139095040;
	selp.b32 	%r227, %r226, %r225, %p198;
	and.b32  	%r228, %r227, 2147483647;
	selp.b32 	%r229, %r228, %r227, %p197;
	mov.b32 	%f841, %r229;
	bra.uni 	$L__BB0_66;
$L__BB0_63:
	setp.eq.f32 	%p191, %f84, 0fBF800000;
	setp.eq.f32 	%p192, %f752, 0f7F800000;
	and.pred  	%p193, %p191, %p192;
	@%p193 bra 	$L__BB0_66;
	setp.geu.f32 	%p194, %f84, 0f00000000;
	mov.f32 	%f841, %f86;
	@%p194 bra 	$L__BB0_66;
	setp.neu.f32 	%p195, %f66, 0f3F800000;
	neg.f32 	%f754, %f86;
	selp.f32 	%f755, %f86, %f754, %p195;
	cvt.rmi.f32.f32 	%f756, %f543;
	setp.neu.f32 	%p196, %f543, %f756;
	selp.f32 	%f841, 0f7FFFFFFF, %f755, %p196;
$L__BB0_66:
	div.rn.f32 	%f92, %f60, %f62;
	abs.f32 	%f93, %f92;
	setp.lt.f32 	%p200, %f93, 0f00800000;
	mul.f32 	%f759, %f93, 0f4B800000;
	selp.f32 	%f760, %f759, %f93, %p200;
	selp.f32 	%f761, 0fC1C00000, 0f00000000, %p200;
	mov.b32 	%r230, %f760;
	add.s32 	%r231, %r230, -1060439283;
	and.b32  	%r232, %r231, -8388608;
	sub.s32 	%r233, %r230, %r232;
	mov.b32 	%f762, %r233;
	cvt.rn.f32.s32 	%f763, %r232;
	fma.rn.f32 	%f764, %f763, 0f34000000, %f761;
	add.f32 	%f765, %f762, 0fBF800000;
	add.f32 	%f766, %f762, 0f3F800000;
	rcp.approx.ftz.f32 	%f767, %f766;
	add.f32 	%f768, %f765, %f765;
	mul.f32 	%f769, %f768, %f767;
	mul.f32 	%f770, %f769, %f769;
	sub.f32 	%f771, %f765, %f769;
	add.f32 	%f772, %f771, %f771;
	neg.f32 	%f773, %f769;
	fma.rn.f32 	%f774, %f773, %f765, %f772;
	mul.rn.f32 	%f775, %f767, %f774;
	fma.rn.f32 	%f776, %f770, 0f3A2C32E4, 0f3B52E7DB;
	fma.rn.f32 	%f777, %f776, %f770, 0f3C93BB73;
	fma.rn.f32 	%f778, %f777, %f770, 0f3DF6384F;
	mul.rn.f32 	%f779, %f778, %f770;
	fma.rn.f32 	%f780, %f769, 0f3FB8AA3B, %f764;
	sub.f32 	%f781, %f764, %f780;
	fma.rn.f32 	%f782, %f769, 0f3FB8AA3B, %f781;
	fma.rn.f32 	%f783, %f775, 0f3FB8AA3B, %f782;
	fma.rn.f32 	%f784, %f769, 0f32A55E34, %f783;
	mul.f32 	%f785, %f779, 0f40400000;
	fma.rn.f32 	%f786, %f785, %f775, %f784;
	fma.rn.f32 	%f787, %f779, %f769, %f786;
	add.rn.f32 	%f788, %f780, %f787;
	neg.f32 	%f789, %f780;
	add.rn.f32 	%f790, %f788, %f789;
	neg.f32 	%f791, %f790;
	add.rn.f32 	%f792, %f787, %f791;
	mul.rn.f32 	%f793, %f788, %f64;
	neg.f32 	%f794, %f793;
	fma.rn.f32 	%f795, %f788, %f64, %f794;
	fma.rn.f32 	%f796, %f792, %f64, %f795;
	cvt.rni.f32.f32 	%f797, %f793;
	sub.f32 	%f798, %f793, %f797;
	add.f32 	%f799, %f798, %f796;
	fma.rn.f32 	%f800, %f799, 0f391FCB8E, 0f3AAF85ED;
	fma.rn.f32 	%f801, %f800, %f799, 0f3C1D9856;
	fma.rn.f32 	%f802, %f801, %f799, 0f3D6357BB;
	fma.rn.f32 	%f803, %f802, %f799, 0f3E75FDEC;
	fma.rn.f32 	%f804, %f803, %f799, 0f3F317218;
	fma.rn.f32 	%f805, %f804, %f799, 0f3F800000;
	cvt.rzi.s32.f32 	%r234, %f797;
	setp.gt.f32 	%p201, %f797, 0f00000000;
	selp.b32 	%r235, 0, -2097152000, %p201;
	add.s32 	%r236, %r235, 2130706432;
	mov.b32 	%f806, %r236;
	mul.f32 	%f807, %f805, %f806;
	shl.b32 	%r237, %r234, 23;
	sub.s32 	%r238, %r237, %r235;
	mov.b32 	%f808, %r238;
	mul.f32 	%f809, %f807, %f808;
	abs.f32 	%f810, %f793;
	setp.gt.f32 	%p202, %f810, 0f43180000;
	setp.lt.f32 	%p203, %f793, 0f00000000;
	selp.f32 	%f811, 0f00000000, 0f7F800000, %p203;
	selp.f32 	%f94, %f811, %f809, %p202;
	setp.eq.f32 	%p204, %f92, 0f3F800000;
	or.pred  	%p205, %p204, %p162;
	mov.f32 	%f842, 0f3F800000;
	@%p205 bra 	$L__BB0_74;
	setp.num.f32 	%p206, %f93, %f93;
	abs.f32 	%f812, %f64;
	setp.num.f32 	%p207, %f812, %f812;
	and.pred  	%p208, %p206, %p207;
	@%p208 bra 	$L__BB0_69;
	add.rn.f32 	%f842, %f92, %f64;
	bra.uni 	$L__BB0_74;
$L__BB0_69:
	setp.neu.f32 	%p209, %f92, 0f00000000;
	setp.neu.f32 	%p210, %f93, 0f7F800000;
	and.pred  	%p211, %p209, %p210;
	@%p211 bra 	$L__BB0_71;
	setp.neu.f32 	%p218, %f76, 0f3F800000;
	add.f32 	%f817, %f92, %f92;
	mov.b32 	%r239, %f817;
	setp.lt.f32 	%p219, %f64, 0f00000000;
	xor.b32  	%r240, %r239, 2139095040;
	selp.b32 	%r241, %r240, %r239, %p219;
	and.b32  	%r242, %r241, 2147483647;
	selp.b32 	%r243, %r242, %r241, %p218;
	mov.b32 	%f842, %r243;
	bra.uni 	$L__BB0_74;
$L__BB0_71:
	setp.eq.f32 	%p212, %f92, 0fBF800000;
	setp.eq.f32 	%p213, %f812, 0f7F800000;
	and.pred  	%p214, %p212, %p213;
	@%p214 bra 	$L__BB0_74;
	setp.geu.f32 	%p215, %f92, 0f00000000;
	mov.f32 	%f842, %f94;
	@%p215 bra 	$L__BB0_74;
	setp.neu.f32 	%p216, %f76, 0f3F800000;
	neg.f32 	%f814, %f94;
	selp.f32 	%f815, %f94, %f814, %p216;
	cvt.rmi.f32.f32 	%f816, %f64;
	setp.neu.f32 	%p217, %f64, %f816;
	selp.f32 	%f842, 0f7FFFFFFF, %f815, %p217;
$L__BB0_74:
	ld.param.u64 	%rd52, [_Z14fp8_adamw_csrcIfEvPT_S1_P13__nv_fp8_e4m3PfS4_S4_S3_S4_S4_S4_fffffiiiii_param_9];
	div.rn.f32 	%f822, %f841, 0f43E00000;
	div.rn.f32 	%f823, %f842, 0f43E00000;
	div.rn.f32 	%f818, %f74, %f822;
	mov.f32 	%f821, 0f00000000;
	// begin inline asm
	{cvt.rn.satfinite.e4m3x2.f32 %rs5, %f821, %f818;}

	// end inline asm
	div.rn.f32 	%f820, %f840, %f823;
	// begin inline asm
	{cvt.rn.satfinite.e4m3x2.f32 %rs6, %f821, %f820;}

	// end inline asm
	cvt.s64.s32 	%rd38, %r4;
	add.s64 	%rd39, %rd7, %rd38;
	st.global.u8 	[%rd39], %rs5;
	add.s64 	%rd40, %rd3, %rd38;
	st.global.u8 	[%rd40], %rs6;
	mul.wide.u32 	%rd41, %r1, 4;
	add.s64 	%rd42, %rd6, %rd41;
	st.global.f32 	[%rd42], %f822;
	add.s64 	%rd43, %rd2, %rd41;
	st.global.f32 	[%rd43], %f823;
	add.s64 	%rd44, %rd5, %rd41;
	st.global.f32 	[%rd44], %f543;
	add.s64 	%rd45, %rd1, %rd41;
	st.global.f32 	[%rd45], %f64;
	add.s64 	%rd46, %rd4, %rd41;
	st.global.f32 	[%rd46], %f61;
	cvta.to.global.u64 	%rd47, %rd52;
	add.s64 	%rd48, %rd47, %rd41;
	st.global.f32 	[%rd48], %f62;
$L__BB0_75:
	ret;

}


// ===== COMPILED SASS (sm_100) =====

	.target	sm_100

	.elftype	@"ET_EXEC"


//--------------------- .note.nv.tkinfo           --------------------------
	.section	.note.nv.tkinfo,"",@"SHT_NOTE"
	.sectionflags	@"SHF_NOTE_NV_TKINFO"
	.tkinfo
        /*0018*/ 	.word	0x00000002
        /*0030*/ 	.string	""
        /*0030*/ 	.string	"ptxas"
        /*0030*/ 	.string	"Cuda compilation tools, release 13.0, V13.0.88"
        /*0030*/ 	.string	"Build cuda_13.0.r13.0/compiler.36424714_0"
        /*0030*/ 	.string	"-arch sm_100 -m 64 "



//--------------------- .note.nv.cuinfo           --------------------------
	.section	.note.nv.cuinfo,"",@"SHT_NOTE"
	.sectionflags	@"SHF_NOTE_NV_CUINFO"
        /*0018*/ 	.short	0x0002
        /*001a*/ 	.short	0x0064
        /*001c*/ 	.short	0x0082
	.zero		2


//--------------------- .nv.info                  --------------------------
	.section	.nv.info,"",@"SHT_CUDA_INFO"
	.align	4


	//----- nvinfo : EIATTR_REGCOUNT
	.align		4
        /*0000*/ 	.byte	0x04, 0x2f
        /*0002*/ 	.short	(.L_11 - .L_10)
	.align		4
.L_10:
        /*0004*/ 	.word	index@(_Z14fp8_adamw_csrcIfEvPT_S1_P13__nv_fp8_e4m3PfS4_S4_S3_S4_S4_S4_fffffiiiii)
        /*0008*/ 	.word	0x00000020


	//----- nvinfo : EIATTR_FRAME_SIZE
	.align		4
.L_11:
        /*000c*/ 	.byte	0x04, 0x11
        /*000e*/ 	.short	(.L_13 - .L_12)
	.align		4
.L_12:
        /*0010*/ 	.word	index@($__internal_2_$__cuda_sm3x_div_rn_noftz_f32_slowpath)
        /*0014*/ 	.word	0x00000000


	//----- nvinfo : EIATTR_FRAME_SIZE
	.align		4
.L_13:
        /*0018*/ 	.byte	0x04, 0x11
        /*001a*/ 	.short	(.L_15 - .L_14)
	.align		4
.L_14:
        /*001c*/ 	.word	index@($__internal_1_$__cuda_sm20_sqrt_rn_f32_slowpath)
        /*0020*/ 	.word	0x00000000


	//----- nvinfo : EIATTR_FRAME_SIZE
	.align		4
.L_15:
        /*0024*/ 	.byte	0x04, 0x11
        /*0026*/ 	.short	(.L_17 - .L_16)
	.align		4
.L_16:
        /*0028*/ 	.word	index@($__internal_0_$__cuda_sm20_rcp_rn_f32_slowpath)
        /*002c*/ 	.word	0x00000000


	//----- nvinfo : EIATTR_FRAME_SIZE
	.align		4
.L_17:
        /*0030*/ 	.byte	0x04, 0x11
        /*0032*/ 	.short	(.L_19 - .L_18)
	.align		4
.L_18:
        /*0034*/ 	.word	index@(_Z14fp8_adamw_csrcIfEvPT_S1_P13__nv_fp8_e4m3PfS4_S4_S3_S4_S4_S4_fffffiiiii)
        /*0038*/ 	.word	0x00000000


	//----- nvinfo : EIATTR_MIN_STACK_SIZE
	.align		4
.L_19:
        /*003c*/ 	.byte	0x04, 0x12
        /*003e*/ 	.short	(.L_21 - .L_20)
	.align		4
.L_20:
        /*0040*/ 	.word	index@(_Z14fp8_adamw_csrcIfEvPT_S1_P13__nv_fp8_e4m3PfS4_S4_S3_S4_S4_S4_fffffiiiii)
        /*0044*/ 	.word	0x00000000
.L_21:


//--------------------- .nv.compat                --------------------------
	.section	.nv.compat,"",@"SHT_CUDA_COMPAT_INFO"
	.align	4
        /*0000*/ 	.byte	0x02, 0x09, 0x00, 0x00, 0x02, 0x02, 0x02, 0x00, 0x02, 0x05, 0x05, 0x00, 0x03, 0x07, 0x01, 0x01
        /*0010*/ 	.byte	0x02, 0x03, 0x00, 0x00, 0x02, 0x06, 0x01, 0x00, 0x04, 0x0b, 0x08, 0x00, 0x01, 0x00, 0x00, 0x00
        /*0020*/ 	.byte	0x00, 0x00, 0x00, 0x00


//--------------------- .nv.info._Z14fp8_adamw_csrcIfEvPT_S1_P13__nv_fp8_e4m3PfS4_S4_S3_S4_S4_S4_fffffiiiii --------------------------
	.section	.nv.info._Z14fp8_adamw_csrcIfEvPT_S1_P13__nv_fp8_e4m3PfS4_S4_S3_S4_S4_S4_fffffiiiii,"",@"SHT_CUDA_INFO"
	.sectionflags	@""
	.align	4


	//----- nvinfo : EIATTR_CUDA_API_VERSION
	.align		4
        /*0000*/ 	.byte	0x04, 0x37
        /*0002*/ 	.short	(.L_23 - .L_22)
.L_22:
        /*0004*/ 	.word	0x00000082


	//----- nvinfo : EIATTR_KPARAM_INFO
	.align		4
.L_23:
        /*0008*/ 	.byte	0x04, 0x17
        /*000a*/ 	.short	(.L_25 - .L_24)
.L_24:
        /*000c*/ 	.word	0x00000000
        /*0010*/ 	.short	0x0013
        /*0012*/ 	.short	0x0074
        /*0014*/ 	.byte	0x00, 0xf0, 0x11, 0x00


	//----- nvinfo : EIATTR_KPARAM_INFO
	.align		4
.L_25:
        /*0018*/ 	.byte	0x04, 0x17
        /*001a*/ 	.short	(.L_27 - .L_26)
.L_26:
        /*001c*/ 	.word	0x00000000
        /*0020*/ 	.short	0x0012
        /*0022*/ 	.short	0x0070
        /*0024*/ 	.byte	0x00, 0xf0, 0x11, 0x00


	//----- nvinfo : EIATTR_KPARAM_INFO
	.align		4
.L_27:
        /*0028*/ 	.byte	0x04, 0x17
        /*002a*/ 	.short	(.L_29 - .L_28)
.L_28:
        /*002c*/ 	.word	0x00000000
        /*0030*/ 	.short	0x0011
        /*0032*/ 	.short	0x006c
        /*0034*/ 	.byte	0x00, 0xf0, 0x11, 0x00


	//----- nvinfo : EIATTR_KPARAM_INFO
	.align		4
.L_29:
        /*0038*/ 	.byte	0x04, 0x17
        /*003a*/ 	.short	(.L_31 - .L_30)
.L_30:
        /*003c*/ 	.word	0x00000000
        /*0040*/ 	.short	0x0010
        /*0042*/ 	.short	0x0068
        /*0044*/ 	.byte	0x00, 0xf0, 0x11, 0x00


	//----- nvinfo : EIATTR_KPARAM_INFO
	.align		4
.L_31:
        /*0048*/ 	.byte	0x04, 0x17
        /*004a*/ 	.short	(.L_33 - .L_32)
.L_32:
        /*004c*/ 	.word	0x00000000
        /*0050*/ 	.short	0x000f
        /*0052*/ 	.short	0x0064
        /*0054*/ 	.byte	0x00, 0xf0, 0x11, 0x00


	//----- nvinfo : EIATTR_KPARAM_INFO
	.align		4
.L_33:
        /*0058*/ 	.byte	0x04, 0x17
        /*005a*/ 	.short	(.L_35 - .L_34)
.L_34:
        /*005c*/ 	.word	0x00000000
        /*0060*/ 	.short	0x000e
        /*0062*/ 	.short	0x0060
        /*0064*/ 	.byte	0x00, 0xf0, 0x11, 0x00


	//----- nvinfo : EIATTR_KPARAM_INFO
	.align		4
.L_35:
        /*0068*/ 	.byte	0x04, 0x17
        /*006a*/ 	.short	(.L_37 - .L_36)
.L_36:
        /*006c*/ 	.word	0x00000000
        /*0070*/ 	.short	0x000d
        /*0072*/ 	.short	0x005c
        /*0074*/ 	.byte	0x00, 0xf0, 0x11, 0x00


	//----- nvinfo : EIATTR_KPARAM_INFO
	.align		4
.L_37:
        /*0078*/ 	.byte	0x04, 0x17
        /*007a*/ 	.short	(.L_39 - .L_38)
.L_38:
        /*007c*/ 	.word	0x00000000
        /*0080*/ 	.short	0x000c
        /*0082*/ 	.short	0x0058
        /*0084*/ 	.byte	0x00, 0xf0, 0x11, 0x00


	//----- nvinfo : EIATTR_KPARAM_INFO
	.align		4
.L_39:
        /*0088*/ 	.byte	0x04, 0x17
        /*008a*/ 	.short	(.L_41 - .L_40)
.L_40:
        /*008c*/ 	.word	0x00000000
        /*0090*/ 	.short	0x000b
        /*0092*/ 	.short	0x0054
        /*0094*/ 	.byte	0x00, 0xf0, 0x11, 0x00


	//----- nvinfo : EIATTR_KPARAM_INFO
	.align		4
.L_41:
        /*0098*/ 	.byte	0x04, 0x17
        /*009a*/ 	.short	(.L_43 - .L_42)
.L_42:
        /*009c*/ 	.word	0x00000000
        /*00a0*/ 	.short	0x000a
        /*00a2*/ 	.short	0x0050
        /*00a4*/ 	.byte	0x00, 0xf0, 0x11, 0x00


	//----- nvinfo : EIATTR_KPARAM_INFO
	.align		4
.L_43:
        /*00a8*/ 	.byte	0x04, 0x17
        /*00aa*/ 	.short	(.L_45 - .L_44)
.L_44:
        /*00ac*/ 	.word	0x00000000
        /*00b0*/ 	.short	0x0009
        /*00b2*/ 	.short	0x0048
        /*00b4*/ 	.byte	0x00, 0xf5, 0x21, 0x00


	//----- nvinfo : EIATTR_KPARAM_INFO
	.align		4
.L_45:
        /*00b8*/ 	.byte	0x04, 0x17
        /*00ba*/ 	.short	(.L_47 - .L_46)
.L_46:
        /*00bc*/ 	.word	0x00000000
        /*00c0*/ 	.short	0x0008
        /*00c2*/ 	.short	0x0040
        /*00c4*/ 	.byte	0x00, 0xf5, 0x21, 0x00


	//----- nvinfo : EIATTR_KPARAM_INFO
	.align		4
.L_47:
        /*00c8*/ 	.byte	0x04, 0x17
        /*00ca*/ 	.short	(.L_49 - .L_48)
.L_48:
        /*00cc*/ 	.word	0x00000000
        /*00d0*/ 	.short	0x0007
        /*00d2*/ 	.short	0x0038
        /*00d4*/ 	.byte	0x00, 0xf5, 0x21, 0x00


	//----- nvinfo : EIATTR_KPARAM_INFO
	.align		4
.L_49:
        /*00d8*/ 	.byte	0x04, 0x17
        /*00da*/ 	.short	(.L_51 - .L_50)
.L_50:
        /*00dc*/ 	.word	0x00000000
        /*00e0*/ 	.short	0x0006
        /*00e2*/ 	.short	0x0030
        /*00e4*/ 	.byte	0x00, 0xf5, 0x21, 0x00


	//----- nvinfo : EIATTR_KPARAM_INFO
	.align		4
.L_51:
        /*00e8*/ 	.byte	0x04, 0x17
        /*00ea*/ 	.short	(.L_53 - .L_52)
.L_52:
        /*00ec*/ 	.word	0x00000000
        /*00f0*/ 	.short	0x0005
        /*00f2*/ 	.short	0x0028
        /*00f4*/ 	.byte	0x00, 0xf5, 0x21, 0x00


	//----- nvinfo : EIATTR_KPARAM_INFO
	.align		4
.L_53:
        /*00f8*/ 	.byte	0x04, 0x17
        /*00fa*/ 	.short	(.L_55 - .L_54)
.L_54:
        /*00fc*/ 	.word	0x00000000
        /*0100*/ 	.short	0x0004
        /*0102*/ 	.short	0x0020
        /*0104*/ 	.byte	0x00, 0xf5, 0x21, 0x00


	//----- nvinfo : EIATTR_KPARAM_INFO
	.align		4
.L_55:
        /*0108*/ 	.byte	0x04, 0x17
        /*010a*/ 	.short	(.L_57 - .L_56)
.L_56:
        /*010c*/ 	.word	0x00000000
        /*0110*/ 	.short	0x0003
        /*0112*/ 	.short	0x0018
        /*0114*/ 	.byte	0x00, 0xf5, 0x21, 0x00


	//----- nvinfo : EIATTR_KPARAM_INFO
	.align		4
.L_57:
        /*0118*/ 	.byte	0x04, 0x17
        /*011a*/ 	.short	(.L_59 - .L_58)
.L_58:
        /*011c*/ 	.word	0x00000000
        /*0120*/ 	.short	0x0002
        /*0122*/ 	.short	0x0010
        /*0124*/ 	.byte	0x00, 0xf5, 0x21, 0x00


	//----- nvinfo : EIATTR_KPARAM_INFO
	.align		4
.L_59:
        /*0128*/ 	.byte	0x04, 0x17
        /*012a*/ 	.short	(.L_61 - .L_60)
.L_60:
        /*012c*/ 	.word	0x00000000
        /*0130*/ 	.short	0x0001
        /*0132*/ 	.short	0x0008
        /*0134*/ 	.byte	0x00, 0xf5, 0x21, 0x00


	//----- nvinfo : EIATTR_KPARAM_INFO
	.align		4
.L_61:
        /*0138*/ 	.byte	0x04, 0x17
        /*013a*/ 	.short	(.L_63 - .L_62)
.L_62:
        /*013c*/ 	.word	0x00000000
        /*0140*/ 	.short	0x0000
        /*0142*/ 	.short	0x0000
        /*0144*/ 	.byte	0x00, 0xf5, 0x21, 0x00


	//----- nvinfo : EIATTR_SPARSE_MMA_MASK
	.align		4
.L_63:
        /*0148*/ 	.byte	0x03, 0x50
        /*014a*/ 	.short	0x0000


	//----- nvinfo : EIATTR_MAXREG_COUNT
	.align		4
        /*014c*/ 	.byte	0x03, 0x1b
        /*014e*/ 	.short	0x00ff


	//----- nvinfo : EIATTR_NUM_BARRIERS
	.align		4
        /*0150*/ 	.byte	0x02, 0x4c
        /*0152*/ 	.byte	0x01
	.zero		1


	//----- nvinfo : EIATTR_MERCURY_ISA_VERSION
	.align		4
        /*0154*/ 	.byte	0x03, 0x5f
        /*0156*/ 	.short	0x0101


	//----- nvinfo : EIATTR_COOP_GROUP_MASK_REGIDS
	.align		4
        /*0158*/ 	.byte	0x04, 0x29
        /*015a*/ 	.short	(.L_65 - .L_64)


	//   ....[0]....
.L_64:
        /*015c*/ 	.word	0xffffffff


	//   ....[1]....
        /*0160*/ 	.word	0xffffffff


	//   ....[2]....
        /*0164*/ 	.word	0xffffffff


	//   ....[3]....
        /*0168*/ 	.word	0xffffffff


	//   ....[4]....
        /*016c*/ 	.word	0xffffffff


	//   ....[5]....
        /*0170*/ 	.word	0xffffffff


	//   ....[6]....
        /*0174*/ 	.word	0xffffffff


	//   ....[7]....
        /*0178*/ 	.word	0xffffffff


	//   ....[8]....
        /*017c*/ 	.word	0xffffffff


	//   ....[9]....
        /*0180*/ 	.word	0xffffffff


	//   ....[10]....
        /*0184*/ 	.word	0xffffffff


	//   ....[11]....
        /*0188*/ 	.word	0xffffffff


	//   ....[12]....
        /*018c*/ 	.word	0xffffffff


	//   ....[13]....
        /*0190*/ 	.word	0xffffffff


	//   ....[14]....
        /*0194*/ 	.word	0xffffffff


	//   ....[15]....
        /*0198*/ 	.word	0xffffffff


	//   ....[16]....
        /*019c*/ 	.word	0xffffffff


	//   ....[17]....
        /*01a0*/ 	.word	0xffffffff


	//   ....[18]....
        /*01a4*/ 	.word	0xffffffff


	//   ....[19]....
        /*01a8*/ 	.word	0xffffffff


	//   ....[20]....
        /*01ac*/ 	.word	0xffffffff


	//   ....[21]....
        /*01b0*/ 	.word	0xffffffff


	//   ....[22]....
        /*01b4*/ 	.word	0xffffffff


	//   ....[23]....
        /*01b8*/ 	.word	0xffffffff


	//   ....[24]....
        /*01bc*/ 	.word	0xffffffff


	//   ....[25]....
        /*01c0*/ 	.word	0xffffffff


	//   ....[26]....
        /*01c4*/ 	.word	0xffffffff


	//   ....[27]....
        /*01c8*/ 	.word	0xffffffff


	//   ....[28]....
        /*01cc*/ 	.word	0xffffffff


	//   ....[29]....
        /*01d0*/ 	.word	0xffffffff


	//   ....[30]....
        /*01d4*/ 	.word	0xffffffff


	//   ....[31]....
        /*01d8*/ 	.word	0xffffffff


	//   ....[32]....
        /*01dc*/ 	.word	0xffffffff


	//   ....[33]....
        /*01e0*/ 	.word	0xffffffff


	//   ....[34]....
        /*01e4*/ 	.word	0xffffffff


	//   ....[35]....
        /*01e8*/ 	.word	0xffffffff


	//   ....[36]....
        /*01ec*/ 	.word	0xffffffff


	//   ....[37]....
        /*01f0*/ 	.word	0xffffffff


	//   ....[38]....
        /*01f4*/ 	.word	0xffffffff


	//   ....[39]....
        /*01f8*/ 	.word	0xffffffff


	//   ....[40]....
        /*01fc*/ 	.word	0x05000000


	//   ....[41]....
        /*0200*/ 	.word	0x05000000


	//   ....[42]....
        /*0204*/ 	.word	0x05000000


	//   ....[43]....
        /*0208*/ 	.word	0x05000000


	//   ....[44]....
        /*020c*/ 	.word	0x05000000


	//   ....[45]....
        /*0210*/ 	.word	0x05000000


	//   ....[46]....
        /*0214*/ 	.word	0x05000000


	//   ....[47]....
        /*0218*/ 	.word	0x05000000


	//   ....[48]....
        /*021c*/ 	.word	0x05000000


	//   ....[49]....
        /*0220*/ 	.word	0x05000000


	//   ....[50]....
        /*0224*/ 	.word	0x05000000


	//   ....[51]....
        /*0228*/ 	.word	0x05000000


	//   ....[52]....
        /*022c*/ 	.word	0x05000000


	//   ....[53]....
        /*0230*/ 	.word	0x05000000


	//   ....[54]....
        /*0234*/ 	.word	0x05000000


	//   ....[55]....
        /*0238*/ 	.word	0x05000000


	//   ....[56]....
        /*023c*/ 	.word	0x05000000


	//   ....[57]....
        /*0240*/ 	.word	0x05000000


	//   ....[58]....
        /*0244*/ 	.word	0x05000000


	//   ....[59]....
        /*0248*/ 	.word	0x05000000


	//----- nvinfo : EIATTR_COOP_GROUP_INSTR_OFFSETS
	.align		4
.L_65:
        /*024c*/ 	.byte	0x04, 0x28
        /*024e*/ 	.short	(.L_67 - .L_66)


	//   ....[0]....
.L_66:
        /*0250*/ 	.word	0x00002000


	//   ....[1]....
        /*0254*/ 	.word	0x00002010


	//   ....[2]....
        /*0258*/ 	.word	0x00002050


	//   ....[3]....
        /*025c*/ 	.word	0x00002060


	//   ....[4]....
        /*0260*/ 	.word	0x00002090


	//   ....[5]....
        /*0264*/ 	.word	0x000020a0


	//   ....[6]....
        /*0268*/ 	.word	0x000020d0


	//   ....[7]....
        /*026c*/ 	.word	0x000020e0


	//   ....[8]....
        /*0270*/ 	.word	0x00002110


	//   ....[9]....
        /*0274*/ 	.word	0x00002120


	//   ....[10]....
        /*0278*/ 	.word	0x00002150


	//   ....[11]....
        /*027c*/ 	.word	0x00002160


	//   ....[12]....
        /*0280*/ 	.word	0x00002190


	//   ....[13]....
        /*0284*/ 	.word	0x000021b0


	//   ....[14]....
        /*0288*/ 	.word	0x000021e0


	//   ....[15]....
        /*028c*/ 	.word	0x000021f0


	//   ....[16]....
        /*0290*/ 	.word	0x00002210


	//   ....[17]....
        /*0294*/ 	.word	0x00002230


	//   ....[18]....
        /*0298*/ 	.word	0x00002270


	//   ....[19]....
        /*029c*/ 	.word	0x00002290


	//   ....[20]....
        /*02a0*/ 	.word	0x000025f0


	//   ....[21]....
        /*02a4*/ 	.word	0x00002600


	//   ....[22]....
        /*02a8*/ 	.word	0x00002610


	//   ....[23]....
        /*02ac*/ 	.word	0x00002620


	//   ....[24]....
        /*02b0*/ 	.word	0x00002650


	//   ....[25]....
        /*02b4*/ 	.word	0x00002670


	//   ....[26]....
        /*02b8*/ 	.word	0x00002690


	//   ....[27]....
        /*02bc*/ 	.word	0x000026a0


	//   ....[28]....
        /*02c0*/ 	.word	0x000026d0


	//   ....[29]....
        /*02c4*/ 	.word	0x000026f0


	//   ....[30]....
        /*02c8*/ 	.word	0x00002710


	//   ....[31]....
        /*02cc*/ 	.word	0x00002720


	//   ....[32]....
        /*02d0*/ 	.word	0x00002750


	//   ....[33]....
        /*02d4*/ 	.word	0x00002770


	//   ....[34]....
        /*02d8*/ 	.word	0x00002790


	//   ....[35]....
        /*02dc*/ 	.word	0x000027a0


	//   ....[36]....
        /*02e0*/ 	.word	0x000027d0


	//   ....[37]....
        /*02e4*/ 	.word	0x000027f0


	//   ....[38]....
        /*02e8*/ 	.word	0x00002810


	//   ....[39]....
        /*02ec*/ 	.word	0x00002820


	//   ....[40]....
        /*02f0*/ 	.word	0x00005530


	//   ....[41]....
        /*02f4*/ 	.word	0x00005580


	//   ....[42]....
        /*02f8*/ 	.word	0x000055e0


	//   ....[43]....
        /*02fc*/ 	.word	0x00005640


	//   ....[44]....
        /*0300*/ 	.word	0x000056b0


	//   ....[45]....
        /*0304*/ 	.word	0x00005700


	//   ....[46]....
        /*0308*/ 	.word	0x00005760


	//   ....[47]....
        /*030c*/ 	.word	0x000057c0


	//   ....[48]....
        /*0310*/ 	.word	0x00005830


	//   ....[49]....
        /*0314*/ 	.word	0x00005880


	//   ....[50]....
        /*0318*/ 	.word	0x000058e0


	//   ....[51]....
        /*031c*/ 	.word	0x00005940


	//   ....[52]....
        /*0320*/ 	.word	0x000059b0


	//   ....[53]....
        /*0324*/ 	.word	0x00005a00


	//   ....[54]....
        /*0328*/ 	.word	0x00005a60


	//   ....[55]....
        /*032c*/ 	.word	0x00005ac0


	//   ....[56]....
        /*0330*/ 	.word	0x00005b30


	//   ....[57]....
        /*0334*/ 	.word	0x00005b80


	//   ....[58]....
        /*0338*/ 	.word	0x00005bd0


	//   ....[59]....
        /*033c*/ 	.word	0x00005c20


	//----- nvinfo : EIATTR_VRC_CTA_INIT_COUNT
	.align		4
.L_67:
        /*0340*/ 	.byte	0x02, 0x4a
	.zero		1
	.zero		1


	//----- nvinfo : EIATTR_EXIT_INSTR_OFFSETS
	.align		4
        /*0344*/ 	.byte	0x04, 0x1c
        /*0346*/ 	.short	(.L_69 - .L_68)


	//   ....[0]....
.L_68:
        /*0348*/ 	.word	0x000028e0


	//   ....[1]....
        /*034c*/ 	.word	0x000054d0


	//----- nvinfo : EIATTR_CRS_STACK_SIZE
	.align		4
.L_69:
        /*0350*/ 	.byte	0x04, 0x1e
        /*0352*/ 	.short	(.L_71 - .L_70)
.L_70:
        /*0354*/ 	.word	0x00000000


	//----- nvinfo : EIATTR_CBANK_PARAM_SIZE
	.align		4
.L_71:
        /*0358*/ 	.byte	0x03, 0x19
        /*035a*/ 	.short	0x0078


	//----- nvinfo : EIATTR_PARAM_CBANK
	.align		4
        /*035c*/ 	.byte	0x04, 0x0a
        /*035e*/ 	.short	(.L_73 - .L_72)
	.align		4
.L_72:
        /*0360*/ 	.word	index@(.nv.constant0._Z14fp8_adamw_csrcIfEvPT_S1_P13__nv_fp8_e4m3PfS4_S4_S3_S4_S4_S4_fffffiiiii)
        /*0364*/ 	.short	0x0380
        /*0366*/ 	.short	0x0078


	//----- nvinfo : EIATTR_SW_WAR
	.align		4
.L_73:
        /*0368*/ 	.byte	0x04, 0x36
        /*036a*/ 	.short	(.L_75 - .L_74)
.L_74:
        /*036c*/ 	.word	0x00000008
.L_75:


//--------------------- .nv.callgraph             --------------------------
	.section	.nv.callgraph,"",@"SHT_CUDA_CALLGRAPH"
	.align	4
	.sectionentsize	8
	.align		4
        /*0000*/ 	.word	0x00000000
	.align		4
        /*0004*/ 	.word	0xffffffff
	.align		4
        /*0008*/ 	.word	0x00000000
	.align		4
        /*000c*/ 	.word	0xfffffffe
	.align		4
        /*0010*/ 	.word	0x00000000
	.align		4
        /*0014*/ 	.word	0xfffffffd
	.align		4
        /*0018*/ 	.word	0x00000000
	.align		4
        /*001c*/ 	.word	0xfffffffc


//--------------------- .nv.constant4             --------------------------
	.section	.nv.constant4,"a",@progbits
	.align	8
	.align		8
.nv.constant4:
        /*0000*/ 	.dword	_ZN34_INTERNAL_6703253a_4_k_cu_79598d2b4cuda3std3__436_GLOBAL__N__6703253a_4_k_cu_79598d2b6ignoreE
	.align		8
        /*0008*/ 	.dword	_ZN34_INTERNAL_6703253a_4_k_cu_79598d2b4cuda3std3__45__cpo5beginE
	.align		8
        /*0010*/ 	.dword	_ZN34_INTERNAL_6703253a_4_k_cu_79598d2b4cuda3std3__45__cpo3endE
	.align		8
        /*0018*/ 	.dword	_ZN34_INTERNAL_6703253a_4_k_cu_79598d2b4cuda3std3__45__cpo6cbeginE
	.align		8
        /*0020*/ 	.dword	_ZN34_INTERNAL_6703253a_4_k_cu_79598d2b4cuda3std3__45__cpo4cendE
	.align		8
        /*0028*/ 	.dword	_ZN34_INTERNAL_6703253a_4_k_cu_79598d2b4cuda3std3__419piecewise_constructE
	.align		8
        /*0030*/ 	.dword	_ZN34_INTERNAL_6703253a_4_k_cu_79598d2b4cuda3std3__48in_placeE
	.align		8
        /*0038*/ 	.dword	_ZN34_INTERNAL_6703253a_4_k_cu_79598d2b4cuda3std6ranges3__45__cpo4swapE
	.align		8
        /*0040*/ 	.dword	_ZN34_INTERNAL_6703253a_4_k_cu_79598d2b4cuda3std6ranges3__45__cpo9iter_moveE
	.align		8
        /*0048*/ 	.dword	_ZN34_INTERNAL_6703253a_4_k_cu_79598d2b4cuda3std6ranges3__45__cpo7advanceE


//--------------------- .text._Z14fp8_adamw_csrcIfEvPT_S1_P13__nv_fp8_e4m3PfS4_S4_S3_S4_S4_S4_fffffiiiii --------------------------
	.section	.text._Z14fp8_adamw_csrcIfEvPT_S1_P13__nv_fp8_e4m3PfS4_S4_S3_S4_S4_S4_fffffiiiii,"ax",@progbits
	.align	128
        .global         _Z14fp8_adamw_csrcIfEvPT_S1_P13__nv_fp8_e4m3PfS4_S4_S3_S4_S4_S4_fffffiiiii
        .type           _Z14fp8_adamw_csrcIfEvPT_S1_P13__nv_fp8_e4m3PfS4_S4_S3_S4_S4_S4_fffffiiiii,@function
        .size           _Z14fp8_adamw_csrcIfEvPT_S1_P13__nv_fp8_e4m3PfS4_S4_S3_S4_S4_S4_fffffiiiii,(.L_x_109 - _Z14fp8_adamw_csrcIfEvPT_S1_P13__nv_fp8_e4m3PfS4_S4_S3_S4_S4_S4_fffffiiiii)
        .other          _Z14fp8_adamw_csrcIfEvPT_S1_P13__nv_fp8_e4m3PfS4_S4_S3_S4_S4_S4_fffffiiiii,@"STO_CUDA_ENTRY STV_DEFAULT"
_Z14fp8_adamw_csrcIfEvPT_S1_P13__nv_fp8_e4m3PfS4_S4_S3_S4_S4_S4_fffffiiiii:
.text._Z14fp8_adamw_csrcIfEvPT_S1_P13__nv_fp8_e4m3PfS4_S4_S3_S4_S4_S4_fffffiiiii:
[----:B------:R-:W-:Y:S01]  /*0000*/  LDC R1, c[0x0][0x37c] ;  /* 0x0000df00ff017b82 */ /* 0x000fe20000000800 */
[----:B------:R-:W0:Y:S01]  /*0010*/  S2R R7, SR_CTAID.X ;  /* 0x0000000000077919 */ /* 0x000e220000002500 */
[----:B------:R-:W0:Y:S01]  /*0020*/  LDCU UR8, c[0x0][0x360] ;  /* 0x00006c00ff0877ac */ /* 0x000e220008000800 */
[----:B------:R-:W-:Y:S01]  /*0030*/  BSSY.RECONVERGENT B2, `(.L_x_0) ;  /* 0x00001f6000027945 */ /* 0x000fe20003800200 */
[----:B------:R-:W-:Y:S01]  /*0040*/  HFMA2 R3, -RZ, RZ, 0, 0 ;  /* 0x00000000ff037431 */ /* 0x000fe200000001ff */
[----:B------:R-:W0:Y:S01]  /*0050*/  S2R R0, SR_TID.X ;  /* 0x0000000000007919 */ /* 0x000e220000002100 */
[----:B------:R-:W1:Y:S01]  /*0060*/  LDCU UR4, c[0x0][0x3f0] ;  /* 0x00007e00ff0477ac */ /* 0x000e620008000800 */
[----:B------:R-:W-:Y:S01]  /*0070*/  MOV R16, RZ ;  /* 0x000000ff00107202 */ /* 0x000fe20000000f00 */
[----:B------:R-:W2:Y:S01]  /*0080*/  LDCU.64 UR10, c[0x0][0x358] ;  /* 0x00006b00ff0a77ac */ /* 0x000ea20008000a00 */
[----:B0-----:R-:W-:-:S05]  /*0090*/  IMAD R8, R7, UR8, R0 ;  /* 0x0000000807087c24 */ /* 0x001fca000f8e0200 */
[----:B-1----:R-:W-:-:S13]  /*00a0*/  ISETP.GE.AND P0, PT, R8, UR4, PT ;  /* 0x0000000408007c0c */ /* 0x002fda000bf06270 */
[----:B--2---:R-:W-:Y:S05]  /*00b0*/  @P0 BRA `(.L_x_1) ;  /* 0x0000001c00b40947 */ /* 0x004fea0003800000 */
[----:B------:R-:W0:Y:S01]  /*00c0*/  LDC.64 R12, c[0x0][0x3a0] ;  /* 0x0000e800ff0c7b82 */ /* 0x000e220000000a00 */
[----:B------:R-:W1:Y:S07]  /*00d0*/  LDCU.64 UR4, c[0x0][0x390] ;  /* 0x00007200ff0477ac */ /* 0x000e6e0008000a00 */
[----:B------:R-:W2:Y:S01]  /*00e0*/  LDC.64 R10, c[0x0][0x398] ;  /* 0x0000e600ff0a7b82 */ /* 0x000ea20000000a00 */
[----:B-1----:R-:W-:-:S04]  /*00f0*/  IADD3 R2, P0, PT, R8, UR4, RZ ;  /* 0x0000000408027c10 */ /* 0x002fc8000ff1e0ff */
[----:B------:R-:W-:Y:S01]  /*0100*/  LEA.HI.X.SX32 R3, R8, UR5, 0x1, P0 ;  /* 0x0000000508037c11 */ /* 0x000fe200080f0eff */
[----:B0-----:R-:W-:-:S04]  /*0110*/  IMAD.WIDE.U32 R12, R7, 0x4, R12 ;  /* 0x00000004070c7825 */ /* 0x001fc800078e000c */
[----:B------:R-:W3:Y:S04]  /*0120*/  LDG.E.U8 R2, desc[UR10][R2.64] ;  /* 0x0000000a02027981 */ /* 0x000ee8000c1e1100 */
[----:B------:R-:W4:Y:S01]  /*0130*/  LDG.E R12, desc[UR10][R12.64] ;  /* 0x0000000a0c0c7981 */ /* 0x000f22000c1e1900 */
[----:B--2---:R-:W-:-:S06]  /*0140*/  IMAD.WIDE.U32 R10, R7, 0x4, R10 ;  /* 0x00000004070a7825 */ /* 0x004fcc00078e000a */
[----:B------:R-:W2:Y:S01]  /*0150*/  LDG.E R10, desc[UR10][R10.64] ;  /* 0x0000000a0a0a7981 */ /* 0x000ea2000c1e1900 */
[----:B---3--:R-:W-:Y:S02]  /*0160*/  F2FP.F16.E4M3.UNPACK_B R3, R2 ;  /* 0x00000002ff03723e */ /* 0x008fe400020006ff */
[----:B----4-:R-:W-:-:S03]  /*0170*/  IADD3 R4, PT, PT, R12, 0x1800000, RZ ;  /* 0x018000000c047810 */ /* 0x010fc60007ffe0ff */
[----:B------:R-:W-:Y:S01]  /*0180*/  HADD2.F32 R5, -RZ, R3.H0_H0 ;  /* 0x20000003ff057230 */ /* 0x000fe20000004100 */
[----:B------:R-:W-:-:S04]  /*0190*/  LOP3.LUT R6, R4, 0x7f800000, RZ, 0xc0, !PT ;  /* 0x7f80000004067812 */ /* 0x000fc800078ec0ff */
[----:B------:R-:W-:Y:S01]  /*01a0*/  ISETP.GT.U32.AND P0, PT, R6, 0x1ffffff, PT ;  /* 0x01ffffff0600780c */ /* 0x000fe20003f04070 */
[----:B--2---:R-:W-:-:S05]  /*01b0*/  FMUL R5, R5, R10 ;  /* 0x0000000a05057220 */ /* 0x004fca0000400000 */
[----:B------:R-:W-:-:S04]  /*01c0*/  SHF.R.U32.HI R4, RZ, 0x1e, R5 ;  /* 0x0000001eff047819 */ /* 0x000fc80000011605 */
[----:B------:R-:W-:Y:S02]  /*01d0*/  LOP3.LUT R4, R4, 0x2, RZ, 0xc0, !PT ;  /* 0x0000000204047812 */ /* 0x000fe400078ec0ff */
[----:B------:R-:W-:Y:S02]  /*01e0*/  MOV R3, 0x3f800000 ;  /* 0x3f80000000037802 */ /* 0x000fe40000000f00 */
[----:B------:R-:W-:Y:S01]  /*01f0*/  IADD3 R4, PT, PT, -R4, 0x1, RZ ;  /* 0x0000000104047810 */ /* 0x000fe20007ffe1ff */
[----:B------:R-:W-:Y:S06]  /*0200*/  @P0 BRA `(.L_x_2) ;  /* 0x0000000000140947 */ /* 0x000fec0003800000 */
[----:B------:R-:W-:Y:S01]  /*0210*/  IMAD.MOV.U32 R2, RZ, RZ, R12 ;  /* 0x000000ffff027224 */ /* 0x000fe200078e000c */
[----:B------:R-:W-:-:S07]  /*0220*/  MOV R6, 0x240 ;  /* 0x0000024000067802 */ /* 0x000fce0000000f00 */
[----:B------:R-:W-:Y:S05]  /*0230*/  CALL.REL.NOINC `($__internal_0_$__cuda_sm20_rcp_rn_f32_slowpath) ;  /* 0x0000005800847944 */ /* 0x000fea0003c00000 */
[----:B------:R-:W-:Y:S01]  /*0240*/  MOV R2, R9 ;  /* 0x0000000900027202 */ /* 0x000fe20000000f00 */
[----:B------:R-:W-:Y:S06]  /*0250*/  BRA `(.L_x_3) ;  /* 0x0000000000107947 */ /* 0x000fec0003800000 */
.L_x_2:
[----:B------:R-:W0:Y:S02]  /*0260*/  MUFU.RCP R9, R12 ;  /* 0x0000000c00097308 */ /* 0x000e240000001000 */
[----:B0-----:R-:W-:-:S04]  /*0270*/  FFMA R2, R12, R9, -1 ;  /* 0xbf8000000c027423 */ /* 0x001fc80000000009 */
[----:B------:R-:W-:-:S04]  /*0280*/  FADD.FTZ R2, -R2, -RZ ;  /* 0x800000ff02027221 */ /* 0x000fc80000010100 */
[----:B------:R-:W-:-:S07]  /*0290*/  FFMA R2, R9, R2, R9 ;  /* 0x0000000209027223 */ /* 0x000fce0000000009 */
.L_x_3:
[C---:B------:R-:W-:Y:S01]  /*02a0*/  FMUL R6, |R5|.reuse, 16777216 ;  /* 0x4b80000005067820 */ /* 0x040fe20000400200 */
[----:B------:R-:W-:Y:S01]  /*02b0*/  FSETP.GEU.AND P0, PT, |R5|, 1.175494350822287508e-38, PT ;  /* 0x008000000500780b */ /* 0x000fe20003f0e200 */
[----:B------:R-:W-:Y:S01]  /*02c0*/  HFMA2 R16, -RZ, RZ, 0.771484375, 0.21533203125 ;  /* 0x3a2c32e4ff107431 */ /* 0x000fe200000001ff */
[----:B------:R-:W-:Y:S02]  /*02d0*/  BSSY.RECONVERGENT B0, `(.L_x_4) ;  /* 0x0000056000007945 */ /* 0x000fe40003800200 */
[----:B------:R-:W-:-:S04]  /*02e0*/  FSEL R6, R6, |R5|, !P0 ;  /* 0x4000000506067208 */ /* 0x000fc80004000000 */
[----:B------:R-:W-:-:S04]  /*02f0*/  IADD3 R9, PT, PT, R6, -0x3f3504f3, RZ ;  /* 0xc0cafb0d06097810 */ /* 0x000fc80007ffe0ff */
[----:B------:R-:W-:-:S04]  /*0300*/  LOP3.LUT R9, R9, 0xff800000, RZ, 0xc0, !PT ;  /* 0xff80000009097812 */ /* 0x000fc800078ec0ff */
[-C--:B------:R-:W-:Y:S02]  /*0310*/  IADD3 R6, PT, PT, R6, -R9.reuse, RZ ;  /* 0x8000000906067210 */ /* 0x080fe40007ffe0ff */
[----:B------:R-:W-:-:S03]  /*0320*/  I2FP.F32.S32 R11, R9 ;  /* 0x00000009000b7245 */ /* 0x000fc60000201400 */
[C---:B------:R-:W-:Y:S01]  /*0330*/  FADD R13, R6.reuse, 1 ;  /* 0x3f800000060d7421 */ /* 0x040fe20000000000 */
[----:B------:R-:W-:Y:S01]  /*0340*/  FADD R12, R6, -1 ;  /* 0xbf800000060c7421 */ /* 0x000fe20000000000 */
[----:B------:R-:W-:-:S03]  /*0350*/  FSEL R6, RZ, -24, P0 ;  /* 0xc1c00000ff067808 */ /* 0x000fc60000000000 */
[----:B------:R-:W-:Y:S01]  /*0360*/  FADD R10, R12, R12 ;  /* 0x0000000c0c0a7221 */ /* 0x000fe20000000000 */
[----:B------:R-:W0:Y:S03]  /*0370*/  MUFU.RCP R13, R13 ;  /* 0x0000000d000d7308 */ /* 0x000e260000001000 */
[----:B0-----:R-:W-:Y:S01]  /*0380*/  FMUL R9, R13, R10 ;  /* 0x0000000a0d097220 */ /* 0x001fe20000400000 */
[----:B------:R-:W-:-:S03]  /*0390*/  FFMA R10, R11, 1.1920928955078125e-07, R6 ;  /* 0x340000000b0a7823 */ /* 0x000fc60000000006 */
[----:B------:R-:W-:Y:S01]  /*03a0*/  FADD R14, R12, -R9 ;  /* 0x800000090c0e7221 */ /* 0x000fe20000000000 */
[CC--:B------:R-:W-:Y:S01]  /*03b0*/  FMUL R11, R9.reuse, R9.reuse ;  /* 0x00000009090b7220 */ /* 0x0c0fe20000400000 */
[----:B------:R-:W-:Y:S02]  /*03c0*/  FFMA R6, R9, 1.4426950216293334961, R10 ;  /* 0x3fb8aa3b09067823 */ /* 0x000fe4000000000a */
[----:B------:R-:W-:Y:S01]  /*03d0*/  FADD R15, R14, R14 ;  /* 0x0000000e0e0f7221 */ /* 0x000fe20000000000 */
[C---:B------:R-:W-:Y:S01]  /*03e0*/  FFMA R14, R11.reuse, R16, 0.0032181653659790754318 ;  /* 0x3b52e7db0b0e7423 */ /* 0x040fe20000000010 */
[----:B------:R-:W-:Y:S02]  /*03f0*/  FADD R10, R10, -R6 ;  /* 0x800000060a0a7221 */ /* 0x000fe40000000000 */
[----:B------:R-:W-:Y:S01]  /*0400*/  FFMA R12, R12, -R9, R15 ;  /* 0x800000090c0c7223 */ /* 0x000fe2000000000f */
[----:B------:R-:W-:Y:S01]  /*0410*/  FFMA R14, R11, R14, 0.018033718690276145935 ;  /* 0x3c93bb730b0e7423 */ /* 0x000fe2000000000e */
[----:B------:R-:W-:-:S02]  /*0420*/  FFMA R15, R9, 1.4426950216293334961, R10 ;  /* 0x3fb8aa3b090f7823 */ /* 0x000fc4000000000a */
[----:B------:R-:W-:Y:S01]  /*0430*/  FMUL R12, R13, R12 ;  /* 0x0000000c0d0c7220 */ /* 0x000fe20000400000 */
[C---:B------:R-:W-:Y:S01]  /*0440*/  FFMA R14, R11.reuse, R14, 0.12022458761930465698 ;  /* 0x3df6384f0b0e7423 */ /* 0x040fe2000000000e */
[----:B------:R-:W-:Y:S02]  /*0450*/  IMAD.MOV.U32 R13, RZ, RZ, 0x391fcb8e ;  /* 0x391fcb8eff0d7424 */ /* 0x000fe400078e00ff */
[----:B------:R-:W-:Y:S01]  /*0460*/  FFMA R10, R12, 1.4426950216293334961, R15 ;  /* 0x3fb8aa3b0c0a7823 */ /* 0x000fe2000000000f */
[----:B------:R-:W-:-:S03]  /*0470*/  FMUL R14, R11, R14 ;  /* 0x0000000e0b0e7220 */ /* 0x000fc60000400000 */
[----:B------:R-:W-:Y:S01]  /*0480*/  FFMA R11, R9, 1.9251366722983220825e-08, R10 ;  /* 0x32a55e34090b7823 */ /* 0x000fe2000000000a */
[----:B------:R-:W-:-:S04]  /*0490*/  FMUL R10, R14, 3 ;  /* 0x404000000e0a7820 */ /* 0x000fc80000400000 */
[----:B------:R-:W-:-:S04]  /*04a0*/  FFMA R11, R12, R10, R11 ;  /* 0x0000000a0c0b7223 */ /* 0x000fc8000000000b */
[----:B------:R-:W-:-:S04]  /*04b0*/  FFMA R11, R9, R14, R11 ;  /* 0x0000000e090b7223 */ /* 0x000fc8000000000b */
[----:B------:R-:W-:-:S04]  /*04c0*/  FADD R10, R6, R11 ;  /* 0x0000000b060a7221 */ /* 0x000fc80000000000 */
[----:B------:R-:W-:Y:S01]  /*04d0*/  FMUL R9, R10, R2 ;  /* 0x000000020a097220 */ /* 0x000fe20000400000 */
[----:B------:R-:W-:-:S03]  /*04e0*/  FADD R6, -R6, R10 ;  /* 0x0000000a06067221 */ /* 0x000fc60000000100 */
[----:B------:R-:W0:Y:S01]  /*04f0*/  FRND R12, R9 ;  /* 0x00000009000c7307 */ /* 0x000e220000201000 */
[----:B------:R-:W-:Y:S01]  /*0500*/  FADD R11, R11, -R6 ;  /* 0x800000060b0b7221 */ /* 0x000fe20000000000 */
[-C--:B------:R-:W-:Y:S01]  /*0510*/  FFMA R10, R10, R2.reuse, -R9 ;  /* 0x000000020a0a7223 */ /* 0x080fe20000000809 */
[----:B------:R-:W-:Y:S01]  /*0520*/  FMUL R6, R2, 0.5 ;  /* 0x3f00000002067820 */ /* 0x000fe20000400000 */
[----:B------:R-:W-:Y:S02]  /*0530*/  FSETP.GT.AND P1, PT, |R9|, 152, PT ;  /* 0x431800000900780b */ /* 0x000fe40003f24200 */
[----:B------:R-:W-:Y:S01]  /*0540*/  FFMA R10, R11, R2, R10 ;  /* 0x000000020b0a7223 */ /* 0x000fe2000000000a */
[C---:B------:R-:W-:Y:S02]  /*0550*/  FSETP.GEU.AND P2, PT, R9.reuse, RZ, PT ;  /* 0x000000ff0900720b */ /* 0x040fe40003f4e000 */
[----:B------:R-:W1:Y:S01]  /*0560*/  FRND.TRUNC R6, R6 ;  /* 0x0000000600067307 */ /* 0x000e62000020d000 */
[----:B0-----:R-:W-:Y:S01]  /*0570*/  FADD R11, R9, -R12 ;  /* 0x8000000c090b7221 */ /* 0x001fe20000000000 */
[----:B------:R-:W-:-:S03]  /*0580*/  FSETP.GT.AND P0, PT, R12, RZ, PT ;  /* 0x000000ff0c00720b */ /* 0x000fc60003f04000 */
[----:B------:R-:W-:Y:S01]  /*0590*/  FADD R10, R10, R11 ;  /* 0x0000000b0a0a7221 */ /* 0x000fe20000000000 */
[----:B------:R-:W-:Y:S02]  /*05a0*/  SEL R12, RZ, 0x83000000, P0 ;  /* 0x83000000ff0c7807 */ /* 0x000fe40000000000 */
[----:B------:R-:W-:Y:S01]  /*05b0*/  FSETP.NEU.AND P0, PT, R2, RZ, PT ;  /* 0x000000ff0200720b */ /* 0x000fe20003f0d000 */
[C---:B------:R-:W-:Y:S02]  /*05c0*/  FFMA R11, R10.reuse, R13, 0.0013391353422775864601 ;  /* 0x3aaf85ed0a0b7423 */ /* 0x040fe4000000000d */
[----:B------:R1:W0:Y:S01]  /*05d0*/  F2I.NTZ R13, R9 ;  /* 0x00000009000d7305 */ /* 0x0002220000203100 */
[----:B------:R-:W-:Y:S01]  /*05e0*/  FSETP.EQ.OR P0, PT, |R5|, 1, !P0 ;  /* 0x3f8000000500780b */ /* 0x000fe20004702600 */
[----:B------:R-:W-:-:S04]  /*05f0*/  FFMA R11, R10, R11, 0.0096188392490148544312 ;  /* 0x3c1d98560a0b7423 */ /* 0x000fc8000000000b */
[----:B------:R-:W-:Y:S01]  /*0600*/  FFMA R11, R10, R11, 0.055503588169813156128 ;  /* 0x3d6357bb0a0b7423 */ /* 0x000fe2000000000b */
[----:B-1----:R-:W-:-:S03]  /*0610*/  FADD R9, R6, R6 ;  /* 0x0000000606097221 */ /* 0x002fc60000000000 */
[----:B------:R-:W-:-:S04]  /*0620*/  FFMA R11, R10, R11, 0.24022644758224487305 ;  /* 0x3e75fdec0a0b7423 */ /* 0x000fc8000000000b */
[----:B------:R-:W-:Y:S01]  /*0630*/  FFMA R11, R10, R11, 0.69314718246459960938 ;  /* 0x3f3172180a0b7423 */ /* 0x000fe2000000000b */
[----:B0-----:R-:W-:-:S03]  /*0640*/  LEA R13, R13, -R12, 0x17 ;  /* 0x8000000c0d0d7211 */ /* 0x001fc600078eb8ff */
[----:B------:R-:W-:Y:S01]  /*0650*/  FFMA R11, R10, R11, 1 ;  /* 0x3f8000000a0b7423 */ /* 0x000fe2000000000b */
[----:B------:R-:W-:-:S05]  /*0660*/  IADD3 R10, PT, PT, R12, 0x7f000000, RZ ;  /* 0x7f0000000c0a7810 */ /* 0x000fca0007ffe0ff */
[----:B------:R-:W-:-:S04]  /*0670*/  FMUL R10, R11, R10 ;  /* 0x0000000a0b0a7220 */ /* 0x000fc80000400000 */
[----:B------:R-:W-:Y:S01]  /*0680*/  FMUL R10, R10, R13 ;  /* 0x0000000d0a0a7220 */ /* 0x000fe20000400000 */
[----:B------:R-:W-:Y:S01]  /*0690*/  @P1 FSEL R10, RZ, +INF , !P2 ;  /* 0x7f800000ff0a1808 */ /* 0x000fe20005000000 */
[----:B------:R-:W-:Y:S06]  /*06a0*/  @P0 BRA `(.L_x_5) ;  /* 0x0000000000600947 */ /* 0x000fec0003800000 */
[----:B------:R-:W-:-:S04]  /*06b0*/  FSETP.NAN.AND P0, PT, |R2|, |R2|, PT ;  /* 0x400000020200720b */ /* 0x000fc80003f08200 */
[----:B------:R-:W-:-:S13]  /*06c0*/  FSETP.NUM.AND P0, PT, |R5|, |R5|, !P0 ;  /* 0x400000050500720b */ /* 0x000fda0004707200 */
[----:B------:R-:W-:Y:S01]  /*06d0*/  @!P0 FADD R3, |R5|, R2 ;  /* 0x0000000205038221 */ /* 0x000fe20000000200 */
[----:B------:R-:W-:Y:S06]  /*06e0*/  @!P0 BRA `(.L_x_5) ;  /* 0x0000000000508947 */ /* 0x000fec0003800000 */
[----:B------:R-:W-:Y:S01]  /*06f0*/  FSETP.NEU.AND P0, PT, |R5|, +INF , PT ;  /* 0x7f8000000500780b */ /* 0x000fe20003f0d200 */
[----:B------:R-:W-:-:S03]  /*0700*/  FADD R9, -R9, R2 ;  /* 0x0000000209097221 */ /* 0x000fc60000000100 */
[----:B------:R-:W-:-:S04]  /*0710*/  FSETP.NEU.AND P0, PT, |R5|, RZ, P0 ;  /* 0x000000ff0500720b */ /* 0x000fc8000070d200 */
[----:B------:R-:W-:Y:S02]  /*0720*/  FSETP.GEU.OR P1, PT, R2, RZ, P0 ;  /* 0x000000ff0200720b */ /* 0x000fe4000072e400 */
[----:B------:R-:W-:-:S07]  /*0730*/  FSETP.NEU.AND P2, PT, |R9|, 1, !P0 ;  /* 0x3f8000000900780b */ /* 0x000fce000474d200 */
[----:B------:R-:W-:-:S05]  /*0740*/  @!P0 FADD R6, |R5|, |R5| ;  /* 0x4000000505068221 */ /* 0x000fca0000000200 */
[----:B------:R-:W-:-:S04]  /*0750*/  @!P1 LOP3.LUT R6, R6, 0x7f800000, RZ, 0x3c, !PT ;  /* 0x7f80000006069812 */ /* 0x000fc800078e3cff */
[----:B------:R-:W-:-:S04]  /*0760*/  @P2 LOP3.LUT R6, R6, 0x7fffffff, RZ, 0xc0, !PT ;  /* 0x7fffffff06062812 */ /* 0x000fc800078ec0ff */
[----:B------:R-:W-:Y:S01]  /*0770*/  @!P0 MOV R3, R6 ;  /* 0x0000000600038202 */ /* 0x000fe20000000f00 */
[----:B------:R-:W-:Y:S06]  /*0780*/  @!P0 BRA `(.L_x_5) ;  /* 0x0000000000288947 */ /* 0x000fec0003800000 */
[----:B------:R-:W-:Y:S02]  /*0790*/  FSETP.NEU.AND P0, PT, |R2|, +INF , PT ;  /* 0x7f8000000200780b */ /* 0x000fe40003f0d200 */
[----:B------:R-:W-:-:S13]  /*07a0*/  FSETP.EQ.AND P1, PT, |R5|, -1, PT ;  /* 0xbf8000000500780b */ /* 0x000fda0003f22200 */
[----:B------:R-:W-:Y:S05]  /*07b0*/  @!P0 BRA P1, `(.L_x_5) ;  /* 0x00000000001c8947 */ /* 0x000fea0000800000 */
[----:B------:R-:W-:-:S13]  /*07c0*/  FSETP.GEU.AND P1, PT, |R5|, RZ, PT ;  /* 0x000000ff0500720b */ /* 0x000fda0003f2e200 */
[----:B------:R-:W0:Y:S01]  /*07d0*/  @!P1 FRND.FLOOR R3, R2 ;  /* 0x0000000200039307 */ /* 0x000e220000205000 */
[----:B------:R-:W-:-:S04]  /*07e0*/  @!P1 FSETP.NEU.AND P2, PT, |R9|, 1, PT ;  /* 0x3f8000000900980b */ /* 0x000fc80003f4d200 */
[-C--:B------:R-:W-:Y:S02]  /*07f0*/  @!P1 FSEL R5, R10, -R10.reuse, P2 ;  /* 0x8000000a0a059208 */ /* 0x080fe40001000000 */
[----:B0-----:R-:W-:Y:S02]  /*0800*/  @!P1 FSETP.NEU.AND P0, PT, R2, R3, PT ;  /* 0x000000030200920b */ /* 0x001fe40003f0d000 */
[----:B------:R-:W-:Y:S02]  /*0810*/  MOV R3, R10 ;  /* 0x0000000a00037202 */ /* 0x000fe40000000f00 */
[----:B------:R-:W-:-:S09]  /*0820*/  @!P1 FSEL R3, R5, +QNAN , !P0 ;  /* 0x7fffffff05039808 */ /* 0x000fd20004000000 */
.L_x_5:
[----:B------:R-:W-:Y:S05]  /*0830*/  BSYNC.RECONVERGENT B0 ;  /* 0x0000000000007941 */ /* 0x000fea0003800200 */
.L_x_4:
[----:B------:R-:W0:Y:S01]  /*0840*/  LDC.64 R14, c[0x0][0x3c0] ;  /* 0x0000f000ff0e7b82 */ /* 0x000e220000000a00 */
[----:B------:R-:W1:Y:S07]  /*0850*/  LDCU.64 UR4, c[0x0][0x3b0] ;  /* 0x00007600ff0477ac */ /* 0x000e6e0008000a00 */
[----:B------:R-:W2:Y:S08]  /*0860*/  LDC.64 R10, c[0x0][0x3a8] ;  /* 0x0000ea00ff0a7b82 */ /* 0x000eb00000000a00 */
[----:B------:R-:W3:Y:S01]  /*0870*/  LDC.64 R12, c[0x0][0x3b8] ;  /* 0x0000ee00ff0c7b82 */ /* 0x000ee20000000a00 */
[----:B-1----:R-:W-:-:S04]  /*0880*/  IADD3 R16, P0, PT, R8, UR4, RZ ;  /* 0x0000000408107c10 */ /* 0x002fc8000ff1e0ff */
[----:B------:R-:W-:Y:S01]  /*0890*/  LEA.HI.X.SX32 R17, R8, UR5, 0x1, P0 ;  /* 0x0000000508117c11 */ /* 0x000fe200080f0eff */
[----:B0-----:R-:W-:-:S04]  /*08a0*/  IMAD.WIDE.U32 R14, R7, 0x4, R14 ;  /* 0x00000004070e7825 */ /* 0x001fc800078e000e */
[----:B------:R-:W4:Y:S04]  /*08b0*/  LDG.E.U8 R16, desc[UR10][R16.64] ;  /* 0x0000000a10107981 */ /* 0x000f28000c1e1100 */
[----:B------:R-:W5:Y:S01]  /*08c0*/  LDG.E R14, desc[UR10][R14.64] ;  /* 0x0000000a0e0e7981 */ /* 0x000f62000c1e1900 */
[----:B--2---:R-:W-:-:S06]  /*08d0*/  IMAD.WIDE.U32 R10, R7, 0x4, R10 ;  /* 0x00000004070a7825 */ /* 0x004fcc00078e000a */
[----:B------:R-:W2:Y:S01]  /*08e0*/  LDG.E R10, desc[UR10][R10.64] ;  /* 0x0000000a0a0a7981 */ /* 0x000ea2000c1e1900 */
[----:B---3--:R-:W-:-:S06]  /*08f0*/  IMAD.WIDE.U32 R12, R7, 0x4, R12 ;  /* 0x00000004070c7825 */ /* 0x008fcc00078e000c */
[----:B------:R-:W3:Y:S01]  /*0900*/  LDG.E R13, desc[UR10][R12.64] ;  /* 0x0000000a0c0d7981 */ /* 0x000ee2000c1e1900 */
[----:B------:R-:W-:-:S05]  /*0910*/  I2FP.F32.S32 R4, R4 ;  /* 0x0000000400047245 */ /* 0x000fca0000201400 */
[----:B------:R-:W-:Y:S01]  /*0920*/  FMUL R3, R4, R3 ;  /* 0x0000000304037220 */ /* 0x000fe20000400000 */
[----:B-----5:R-:W-:-:S05]  /*0930*/  VIADD R5, R14, 0x1800000 ;  /* 0x018000000e057836 */ /* 0x020fca0000000000 */
[----:B------:R-:W-:-:S04]  /*0940*/  LOP3.LUT R5, R5, 0x7f800000, RZ, 0xc0, !PT ;  /* 0x7f80000005057812 */ /* 0x000fc800078ec0ff */
[----:B------:R-:W-:Y:S02]  /*0950*/  ISETP.GT.U32.AND P0, PT, R5, 0x1ffffff, PT ;  /* 0x01ffffff0500780c */ /* 0x000fe40003f04070 */
[----:B----4-:R-:W-:-:S05]  /*0960*/  F2FP.F16.E4M3.UNPACK_B R2, R16 ;  /* 0x00000010ff02723e */ /* 0x010fca00020006ff */
[----:B------:R-:W-:Y:S02]  /*0970*/  HADD2.F32 R2, -RZ, R2.H0_H0 ;  /* 0x20000002ff027230 */ /* 0x000fe40000004100 */
[----:B--2---:R-:W-:-:S03]  /*0980*/  FMUL R3, R3, R10 ;  /* 0x0000000a03037220 */ /* 0x004fc60000400000 */
[----:B---3--:R-:W-:Y:S01]  /*0990*/  FMUL R4, R2, R13 ;  /* 0x0000000d02047220 */ /* 0x008fe20000400000 */
[----:B------:R-:W-:Y:S06]  /*09a0*/  @P0 BRA `(.L_x_6) ;  /* 0x0000000000140947 */ /* 0x000fec0003800000 */
[----:B------:R-:W-:Y:S02]  /*09b0*/  MOV R2, R14 ;  /* 0x0000000e00027202 */ /* 0x000fe40000000f00 */
[----:B------:R-:W-:-:S07]  /*09c0*/  MOV R6, 0x9e0 ;  /* 0x000009e000067802 */ /* 0x000fce0000000f00 */
[----:B------:R-:W-:Y:S05]  /*09d0*/  CALL.REL.NOINC `($__internal_0_$__cuda_sm20_rcp_rn_f32_slowpath) ;  /* 0x00000050009c7944 */ /* 0x000fea0003c00000 */
[----:B------:R-:W-:Y:S01]  /*09e0*/  MOV R5, R9 ;  /* 0x0000000900057202 */ /* 0x000fe20000000f00 */
[----:B------:R-:W-:Y:S06]  /*09f0*/  BRA `(.L_x_7) ;  /* 0x0000000000107947 */ /* 0x000fec0003800000 */
.L_x_6:
[----:B------:R-:W0:Y:S02]  /*0a00*/  MUFU.RCP R5, R14 ;  /* 0x0000000e00057308 */ /* 0x000e240000001000 */
[----:B0-----:R-:W-:-:S04]  /*0a10*/  FFMA R2, R14, R5, -1 ;  /* 0xbf8000000e027423 */ /* 0x001fc80000000005 */
[----:B------:R-:W-:-:S04]  /*0a20*/  FADD.FTZ R2, -R2, -RZ ;  /* 0x800000ff02027221 */ /* 0x000fc80000010100 */
[----:B------:R-:W-:-:S07]  /*0a30*/  FFMA R5, R5, R2, R5 ;  /* 0x0000000205057223 */ /* 0x000fce0000000005 */
.L_x_7:
[C---:B------:R-:W-:Y:S01]  /*0a40*/  FMUL R9, |R4|.reuse, 16777216 ;  /* 0x4b80000004097820 */ /* 0x040fe20000400200 */
[----:B------:R-:W-:Y:S01]  /*0a50*/  FSETP.GEU.AND P0, PT, |R4|, 1.175494350822287508e-38, PT ;  /* 0x008000000400780b */ /* 0x000fe20003f0e200 */
[----:B------:R-:W-:Y:S03]  /*0a60*/  BSSY.RECONVERGENT B0, `(.L_x_8) ;  /* 0x0000058000007945 */ /* 0x000fe60003800200 */
[----:B------:R-:W-:-:S04]  /*0a70*/  FSEL R9, R9, |R4|, !P0 ;  /* 0x4000000409097208 */ /* 0x000fc80004000000 */
[----:B------:R-:W-:-:S04]  /*0a80*/  IADD3 R2, PT, PT, R9, -0x3f3504f3, RZ ;  /* 0xc0cafb0d09027810 */ /* 0x000fc80007ffe0ff */
[----:B------:R-:W-:Y:S02]  /*0a90*/  LOP3.LUT R6, R2, 0xff800000, RZ, 0xc0, !PT ;  /* 0xff80000002067812 */ /* 0x000fe400078ec0ff */
[----:B------:R-:W-:Y:S02]  /*0aa0*/  FSEL R2, RZ, -24, P0 ;  /* 0xc1c00000ff027808 */ /* 0x000fe40000000000 */
[----:B------:R-:W-:-:S05]  /*0ab0*/  IADD3 R9, PT, PT, R9, -R6, RZ ;  /* 0x8000000609097210 */ /* 0x000fca0007ffe0ff */
[C---:B------:R-:W-:Y:S01]  /*0ac0*/  FADD R11, R9.reuse, 1 ;  /* 0x3f800000090b7421 */ /* 0x040fe20000000000 */
[----:B------:R-:W-:Y:S01]  /*0ad0*/  FADD R10, R9, -1 ;  /* 0xbf800000090a7421 */ /* 0x000fe20000000000 */
[----:B------:R-:W-:Y:S01]  /*0ae0*/  I2FP.F32.S32 R9, R6 ;  /* 0x0000000600097245 */ /* 0x000fe20000201400 */
[----:B------:R-:W-:Y:S02]  /*0af0*/  IMAD.MOV.U32 R6, RZ, RZ, 0x3a2c32e4 ;  /* 0x3a2c32e4ff067424 */ /* 0x000fe400078e00ff */
[----:B------:R-:W-:Y:S01]  /*0b00*/  FADD R12, R10, R10 ;  /* 0x0000000a0a0c7221 */ /* 0x000fe20000000000 */
[----:B------:R-:W0:Y:S01]  /*0b10*/  MUFU.RCP R11, R11 ;  /* 0x0000000b000b7308 */ /* 0x000e220000001000 */
[----:B------:R-:W-:Y:S02]  /*0b20*/  FFMA R9, R9, 1.1920928955078125e-07, R2 ;  /* 0x3400000009097823 */ /* 0x000fe40000000002 */
[----:B0-----:R-:W-:-:S04]  /*0b30*/  FMUL R12, R11, R12 ;  /* 0x0000000c0b0c7220 */ /* 0x001fc80000400000 */
[----:B------:R-:W-:Y:S01]  /*0b40*/  FADD R14, R10, -R12 ;  /* 0x8000000c0a0e7221 */ /* 0x000fe20000000000 */
[C---:B------:R-:W-:Y:S01]  /*0b50*/  FMUL R13, R12.reuse, R12 ;  /* 0x0000000c0c0d7220 */ /* 0x040fe20000400000 */
[----:B------:R-:W-:Y:S02]  /*0b60*/  FFMA R2, R12, 1.4426950216293334961, R9 ;  /* 0x3fb8aa3b0c027823 */ /* 0x000fe40000000009 */
[----:B------:R-:W-:Y:S01]  /*0b70*/  FADD R15, R14, R14 ;  /* 0x0000000e0e0f7221 */ /* 0x000fe20000000000 */
[----:B------:R-:W-:Y:S01]  /*0b80*/  FFMA R14, R13, R6, 0.0032181653659790754318 ;  /* 0x3b52e7db0d0e7423 */ /* 0x000fe20000000006 */
[----:B------:R-:W-:Y:S02]  /*0b90*/  FADD R9, R9, -R2 ;  /* 0x8000000209097221 */ /* 0x000fe40000000000 */
[----:B------:R-:W-:Y:S01]  /*0ba0*/  FFMA R10, R10, -R12, R15 ;  /* 0x8000000c0a0a7223 */ /* 0x000fe2000000000f */
[----:B------:R-:W-:Y:S01]  /*0bb0*/  FFMA R14, R13, R14, 0.018033718690276145935 ;  /* 0x3c93bb730d0e7423 */ /* 0x000fe2000000000e */
[----:B------:R-:W-:-:S02]  /*0bc0*/  FFMA R9, R12, 1.4426950216293334961, R9 ;  /* 0x3fb8aa3b0c097823 */ /* 0x000fc40000000009 */
[----:B------:R-:W-:Y:S01]  /*0bd0*/  FMUL R10, R11, R10 ;  /* 0x0000000a0b0a7220 */ /* 0x000fe20000400000 */
[----:B------:R-:W-:-:S03]  /*0be0*/  FFMA R14, R13, R14, 0.12022458761930465698 ;  /* 0x3df6384f0d0e7423 */ /* 0x000fc6000000000e */
        /* <DEDUP_REMOVED lines=12> */
[C---:B------:R-:W-:Y:S02]  /*0cb0*/  FSETP.GT.AND P1, PT, |R10|.reuse, 152, PT ;  /* 0x431800000a00780b */ /* 0x040fe40003f24200 */
[----:B------:R-:W-:Y:S01]  /*0cc0*/  FSETP.GEU.AND P2, PT, R10, RZ, PT ;  /* 0x000000ff0a00720b */ /* 0x000fe20003f4e000 */
[----:B------:R-:W-:Y:S01]  /*0cd0*/  FFMA R2, R2, R5, R9 ;  /* 0x0000000502027223 */ /* 0x000fe20000000009 */
[----:B------:R-:W-:Y:S01]  /*0ce0*/  HFMA2 R9, -RZ, RZ, 0.64013671875, -15.109375 ;  /* 0x391fcb8eff097431 */ /* 0x000fe200000001ff */
[----:B------:R-:W-:Y:S01]  /*0cf0*/  F2I.NTZ R12, R10 ;  /* 0x0000000a000c7305 */ /* 0x000fe20000203100 */
[----:B0-----:R-:W-:Y:S01]  /*0d00*/  FADD R13, R10, -R11 ;  /* 0x8000000b0a0d7221 */ /* 0x001fe20000000000 */
[----:B------:R-:W-:Y:S01]  /*0d10*/  FSETP.GT.AND P0, PT, R11, RZ, PT ;  /* 0x000000ff0b00720b */ /* 0x000fe20003f04000 */
[----:B------:R-:W-:-:S02]  /*0d20*/  FMUL R11, R5, 0.5 ;  /* 0x3f000000050b7820 */ /* 0x000fc40000400000 */
[----:B------:R-:W-:Y:S01]  /*0d30*/  FADD R2, R2, R13 ;  /* 0x0000000d02027221 */ /* 0x000fe20000000000 */
[----:B------:R-:W-:Y:S02]  /*0d40*/  SEL R15, RZ, 0x83000000, P0 ;  /* 0x83000000ff0f7807 */ /* 0x000fe40000000000 */
[----:B------:R-:W-:Y:S01]  /*0d50*/  FSETP.NEU.AND P0, PT, R5, RZ, PT ;  /* 0x000000ff0500720b */ /* 0x000fe20003f0d000 */
[----:B------:R-:W-:Y:S01]  /*0d60*/  FFMA R13, R2, R9, 0.0013391353422775864601 ;  /* 0x3aaf85ed020d7423 */ /* 0x000fe20000000009 */
[----:B------:R-:W0:Y:S02]  /*0d70*/  FRND.TRUNC R11, R11 ;  /* 0x0000000b000b7307 */ /* 0x000e24000020d000 */
[----:B------:R-:W-:Y:S01]  /*0d80*/  FSETP.EQ.OR P0, PT, R4, 1, !P0 ;  /* 0x3f8000000400780b */ /* 0x000fe20004702400 */
[----:B------:R-:W-:-:S04]  /*0d90*/  FFMA R13, R2, R13, 0.0096188392490148544312 ;  /* 0x3c1d9856020d7423 */ /* 0x000fc8000000000d */
[----:B------:R-:W-:-:S04]  /*0da0*/  FFMA R13, R2, R13, 0.055503588169813156128 ;  /* 0x3d6357bb020d7423 */ /* 0x000fc8000000000d */
[----:B------:R-:W-:-:S04]  /*0db0*/  FFMA R13, R2, R13, 0.24022644758224487305 ;  /* 0x3e75fdec020d7423 */ /* 0x000fc8000000000d */
[----:B------:R-:W-:Y:S01]  /*0dc0*/  FFMA R13, R2, R13, 0.69314718246459960938 ;  /* 0x3f317218020d7423 */ /* 0x000fe2000000000d */
[----:B0-----:R-:W-:-:S03]  /*0dd0*/  FADD R10, R11, R11 ;  /* 0x0000000b0b0a7221 */ /* 0x001fc60000000000 */
[----:B------:R-:W-:Y:S01]  /*0de0*/  FFMA R13, R2, R13, 1 ;  /* 0x3f800000020d7423 */ /* 0x000fe2000000000d */
[----:B------:R-:W-:Y:S02]  /*0df0*/  IADD3 R2, PT, PT, R15, 0x7f000000, RZ ;  /* 0x7f0000000f027810 */ /* 0x000fe40007ffe0ff */
[----:B------:R-:W-:-:S03]  /*0e00*/  LEA R15, R12, -R15, 0x17 ;  /* 0x8000000f0c0f7211 */ /* 0x000fc600078eb8ff */
[----:B------:R-:W-:-:S04]  /*0e10*/  FMUL R2, R13, R2 ;  /* 0x000000020d027220 */ /* 0x000fc80000400000 */
[----:B------:R-:W-:Y:S01]  /*0e20*/  FMUL R15, R2, R15 ;  /* 0x0000000f020f7220 */ /* 0x000fe20000400000 */
[----:B------:R-:W-:Y:S02]  /*0e30*/  MOV R2, 0x3f800000 ;  /* 0x3f80000000027802 */ /* 0x000fe40000000f00 */
[----:B------:R-:W-:Y:S01]  /*0e40*/  @P1 FSEL R15, RZ, +INF , !P2 ;  /* 0x7f800000ff0f1808 */ /* 0x000fe20005000000 */
[----:B------:R-:W-:Y:S06]  /*0e50*/  @P0 BRA `(.L_x_9) ;  /* 0x0000000000600947 */ /* 0x000fec0003800000 */
[----:B------:R-:W-:-:S04]  /*0e60*/  FSETP.NAN.AND P0, PT, |R5|, |R5|, PT ;  /* 0x400000050500720b */ /* 0x000fc80003f08200 */
[----:B------:R-:W-:-:S13]  /*0e70*/  FSETP.NUM.AND P0, PT, |R4|, |R4|, !P0 ;  /* 0x400000040400720b */ /* 0x000fda0004707200 */
[----:B------:R-:W-:Y:S01]  /*0e80*/  @!P0 FADD R2, R4, R5 ;  /* 0x0000000504028221 */ /* 0x000fe20000000000 */
[----:B------:R-:W-:Y:S06]  /*0e90*/  @!P0 BRA `(.L_x_9) ;  /* 0x0000000000508947 */ /* 0x000fec0003800000 */
[----:B------:R-:W-:Y:S01]  /*0ea0*/  FSETP.NEU.AND P0, PT, |R4|, +INF , PT ;  /* 0x7f8000000400780b */ /* 0x000fe20003f0d200 */
[----:B------:R-:W-:-:S03]  /*0eb0*/  FADD R10, -R10, R5 ;  /* 0x000000050a0a7221 */ /* 0x000fc60000000100 */
[----:B------:R-:W-:-:S04]  /*0ec0*/  FSETP.NEU.AND P0, PT, R4, RZ, P0 ;  /* 0x000000ff0400720b */ /* 0x000fc8000070d000 */
[----:B------:R-:W-:Y:S02]  /*0ed0*/  FSETP.GEU.OR P1, PT, R5, RZ, P0 ;  /* 0x000000ff0500720b */ /* 0x000fe4000072e400 */
[----:B------:R-:W-:-:S07]  /*0ee0*/  FSETP.NEU.AND P2, PT, |R10|, 1, !P0 ;  /* 0x3f8000000a00780b */ /* 0x000fce000474d200 */
[----:B------:R-:W-:-:S05]  /*0ef0*/  @!P0 FADD R11, R4, R4 ;  /* 0x00000004040b8221 */ /* 0x000fca0000000000 */
[----:B------:R-:W-:-:S04]  /*0f00*/  @!P1 LOP3.LUT R11, R11, 0x7f800000, RZ, 0x3c, !PT ;  /* 0x7f8000000b0b9812 */ /* 0x000fc800078e3cff */
[----:B------:R-:W-:-:S05]  /*0f10*/  @P2 LOP3.LUT R11, R11, 0x7fffffff, RZ, 0xc0, !PT ;  /* 0x7fffffff0b0b2812 */ /* 0x000fca00078ec0ff */
[----:B------:R-:W-:Y:S01]  /*0f20*/  @!P0 IMAD.MOV.U32 R2, RZ, RZ, R11 ;  /* 0x000000ffff028224 */ /* 0x000fe200078e000b */
[----:B------:R-:W-:Y:S06]  /*0f30*/  @!P0 BRA `(.L_x_9) ;  /* 0x0000000000288947 */ /* 0x000fec0003800000 */
[----:B------:R-:W-:Y:S02]  /*0f40*/  FSETP.NEU.AND P0, PT, |R5|, +INF , PT ;  /* 0x7f8000000500780b */ /* 0x000fe40003f0d200 */
[----:B------:R-:W-:-:S13]  /*0f50*/  FSETP.EQ.AND P1, PT, R4, -1, PT ;  /* 0xbf8000000400780b */ /* 0x000fda0003f22000 */
[----:B------:R-:W-:Y:S05]  /*0f60*/  @!P0 BRA P1, `(.L_x_9) ;  /* 0x00000000001c8947 */ /* 0x000fea0000800000 */
[----:B------:R-:W-:-:S13]  /*0f70*/  FSETP.GEU.AND P1, PT, R4, RZ, PT ;  /* 0x000000ff0400720b */ /* 0x000fda0003f2e000 */
[----:B------:R-:W0:Y:S01]  /*0f80*/  @!P1 FRND.FLOOR R2, R5 ;  /* 0x0000000500029307 */ /* 0x000e220000205000 */
[----:B------:R-:W-:-:S04]  /*0f90*/  @!P1 FSETP.NEU.AND P2, PT, |R10|, 1, PT ;  /* 0x3f8000000a00980b */ /* 0x000fc80003f4d200 */
[-C--:B------:R-:W-:Y:S02]  /*0fa0*/  @!P1 FSEL R4, R15, -R15.reuse, P2 ;  /* 0x8000000f0f049208 */ /* 0x080fe40001000000 */
[----:B0-----:R-:W-:Y:S02]  /*0fb0*/  @!P1 FSETP.NEU.AND P0, PT, R5, R2, PT ;  /* 0x000000020500920b */ /* 0x001fe40003f0d000 */
[----:B------:R-:W-:Y:S02]  /*0fc0*/  MOV R2, R15 ;  /* 0x0000000f00027202 */ /* 0x000fe40000000f00 */
[----:B------:R-:W-:-:S09]  /*0fd0*/  @!P1 FSEL R2, R4, +QNAN , !P0 ;  /* 0x7fffffff04029808 */ /* 0x000fd20004000000 */
.L_x_9:
[----:B------:R-:W-:Y:S05]  /*0fe0*/  BSYNC.RECONVERGENT B0 ;  /* 0x0000000000007941 */ /* 0x000fea0003800200 */
.L_x_8:
[----:B------:R-:W0:Y:S01]  /*0ff0*/  LDC.64 R12, c[0x0][0x3c8] ;  /* 0x0000f200ff0c7b82 */ /* 0x000e220000000a00 */
[----:B------:R-:W1:Y:S07]  /*1000*/  LDCU UR4, c[0x0][0x3e4] ;  /* 0x00007c80ff0477ac */ /* 0x000e6e0008000800 */
[----:B------:R-:W2:Y:S08]  /*1010*/  LDC.64 R10, c[0x0][0x388] ;  /* 0x0000e200ff0a7b82 */ /* 0x000eb00000000a00 */
[----:B------:R-:W3:Y:S01]  /*1020*/  LDC.64 R4, c[0x0][0x3d0] ;  /* 0x0000f400ff047b82 */ /* 0x000ee20000000a00 */
[----:B0-----:R-:W-:-:S06]  /*1030*/  IMAD.WIDE.U32 R12, R7, 0x4, R12 ;  /* 0x00000004070c7825 */ /* 0x001fcc00078e000c */
[----:B------:R0:W4:Y:S01]  /*1040*/  LDG.E R13, desc[UR10][R12.64] ;  /* 0x0000000a0c0d7981 */ /* 0x000122000c1e1900 */
[----:B--2---:R-:W-:-:S06]  /*1050*/  IMAD.WIDE R10, R8, 0x4, R10 ;  /* 0x00000004080a7825 */ /* 0x004fcc00078e020a */
[----:B------:R2:W5:Y:S01]  /*1060*/  LDG.E.CONSTANT R11, desc[UR10][R10.64] ;  /* 0x0000000a0a0b7981 */ /* 0x000562000c1e9900 */
[C---:B---3--:R-:W-:Y:S01]  /*1070*/  FMUL R15, |R4|.reuse, 16777216 ;  /* 0x4b800000040f7820 */ /* 0x048fe20000400200 */
[----:B------:R-:W-:-:S04]  /*1080*/  FSETP.GEU.AND P0, PT, |R4|, 1.175494350822287508e-38, PT ;  /* 0x008000000400780b */ /* 0x000fc80003f0e200 */
[----:B------:R-:W-:Y:S02]  /*1090*/  FSEL R15, R15, |R4|, !P0 ;  /* 0x400000040f0f7208 */ /* 0x000fe40004000000 */
[----:B0-----:R-:W-:Y:S02]  /*10a0*/  FSEL R12, RZ, -24, P0 ;  /* 0xc1c00000ff0c7808 */ /* 0x001fe40000000000 */
[----:B------:R-:W-:-:S04]  /*10b0*/  IADD3 R14, PT, PT, R15, -0x3f3504f3, RZ ;  /* 0xc0cafb0d0f0e7810 */ /* 0x000fc80007ffe0ff */
[----:B------:R-:W-:-:S04]  /*10c0*/  LOP3.LUT R14, R14, 0xff800000, RZ, 0xc0, !PT ;  /* 0xff8000000e0e7812 */ /* 0x000fc800078ec0ff */
[----:B------:R-:W-:-:S05]  /*10d0*/  IADD3 R15, PT, PT, R15, -R14, RZ ;  /* 0x8000000e0f0f7210 */ /* 0x000fca0007ffe0ff */
[C---:B------:R-:W-:Y:S01]  /*10e0*/  FADD R16, R15.reuse, 1 ;  /* 0x3f8000000f107421 */ /* 0x040fe20000000000 */
[----:B------:R-:W-:Y:S01]  /*10f0*/  FADD R17, R15, -1 ;  /* 0xbf8000000f117421 */ /* 0x000fe20000000000 */
[----:B------:R-:W-:-:S03]  /*1100*/  I2FP.F32.S32 R15, R14 ;  /* 0x0000000e000f7245 */ /* 0x000fc60000201400 */
[----:B------:R-:W-:Y:S01]  /*1110*/  FADD R19, R17, R17 ;  /* 0x0000001111137221 */ /* 0x000fe20000000000 */
[----:B------:R-:W2:Y:S01]  /*1120*/  MUFU.RCP R16, R16 ;  /* 0x0000001000107308 */ /* 0x000ea20000001000 */
[----:B------:R-:W-:Y:S02]  /*1130*/  FFMA R15, R15, 1.1920928955078125e-07, R12 ;  /* 0x340000000f0f7823 */ /* 0x000fe4000000000c */
[----:B--2---:R-:W-:-:S04]  /*1140*/  FMUL R10, R16, R19 ;  /* 0x00000013100a7220 */ /* 0x004fc80000400000 */
        /* <DEDUP_REMOVED lines=16> */
[----:B------:R-:W-:Y:S01]  /*1250*/  FFMA R19, R10, R19, R14 ;  /* 0x000000130a137223 */ /* 0x000fe2000000000e */
[----:B-1----:R-:W-:-:S03]  /*1260*/  I2FP.F32.S32 R10, UR4 ;  /* 0x00000004000a7c45 */ /* 0x002fc60008201400 */
[----:B------:R-:W-:Y:S02]  /*1270*/  FADD R17, R12, R19 ;  /* 0x000000130c117221 */ /* 0x000fe40000000000 */
[C---:B------:R-:W-:Y:S02]  /*1280*/  FMUL R16, R10.reuse, 0.5 ;  /* 0x3f0000000a107820 */ /* 0x040fe40000400000 */
[----:B------:R-:W-:Y:S01]  /*1290*/  FMUL R15, R10, R17 ;  /* 0x000000110a0f7220 */ /* 0x000fe20000400000 */
[----:B------:R-:W-:-:S03]  /*12a0*/  FADD R12, -R12, R17 ;  /* 0x000000110c0c7221 */ /* 0x000fc60000000100 */
[----:B------:R-:W0:Y:S01]  /*12b0*/  FRND R14, R15 ;  /* 0x0000000f000e7307 */ /* 0x000e220000201000 */
[----:B------:R-:W-:Y:S01]  /*12c0*/  FADD R19, R19, -R12 ;  /* 0x8000000c13137221 */ /* 0x000fe20000000000 */
[C---:B------:R-:W-:Y:S01]  /*12d0*/  FFMA R12, R10.reuse, R17, -R15 ;  /* 0x000000110a0c7223 */ /* 0x040fe2000000080f */
[C---:B------:R-:W-:Y:S02]  /*12e0*/  FSETP.GT.AND P1, PT, |R15|.reuse, 152, PT ;  /* 0x431800000f00780b */ /* 0x040fe40003f24200 */
[C---:B------:R-:W-:Y:S01]  /*12f0*/  FSETP.GEU.AND P3, PT, R15.reuse, RZ, PT ;  /* 0x000000ff0f00720b */ /* 0x040fe20003f6e000 */
[----:B------:R-:W-:Y:S02]  /*1300*/  FFMA R12, R10, R19, R12 ;  /* 0x000000130a0c7223 */ /* 0x000fe4000000000c */
[----:B------:R-:W1:Y:S01]  /*1310*/  F2I.NTZ R18, R15 ;  /* 0x0000000f00127305 */ /* 0x000e620000203100 */
[----:B0-----:R-:W-:Y:S01]  /*1320*/  FADD R17, R15, -R14 ;  /* 0x8000000e0f117221 */ /* 0x001fe20000000000 */
[----:B------:R-:W-:-:S06]  /*1330*/  FSETP.GT.AND P0, PT, R14, RZ, PT ;  /* 0x000000ff0e00720b */ /* 0x000fcc0003f04000 */
[----:B------:R-:W0:Y:S01]  /*1340*/  FRND.TRUNC R16, R16 ;  /* 0x0000001000107307 */ /* 0x000e22000020d000 */
[----:B------:R-:W-:Y:S01]  /*1350*/  FADD R14, -R5, 1 ;  /* 0x3f800000050e7421 */ /* 0x000fe20000000100 */
[----:B------:R-:W-:-:S04]  /*1360*/  FADD R12, R12, R17 ;  /* 0x000000110c0c7221 */ /* 0x000fc80000000000 */
[----:B------:R-:W-:-:S04]  /*1370*/  FFMA R17, R12, R9, 0.0013391353422775864601 ;  /* 0x3aaf85ed0c117423 */ /* 0x000fc80000000009 */
[----:B------:R-:W-:-:S04]  /*1380*/  FFMA R17, R12, R17, 0.0096188392490148544312 ;  /* 0x3c1d98560c117423 */ /* 0x000fc80000000011 */
[----:B------:R-:W-:-:S04]  /*1390*/  FFMA R17, R12, R17, 0.055503588169813156128 ;  /* 0x3d6357bb0c117423 */ /* 0x000fc80000000011 */
[----:B------:R-:W-:-:S04]  /*13a0*/  FFMA R17, R12, R17, 0.24022644758224487305 ;  /* 0x3e75fdec0c117423 */ /* 0x000fc80000000011 */
[----:B------:R-:W-:-:S04]  /*13b0*/  FFMA R17, R12, R17, 0.69314718246459960938 ;  /* 0x3f3172180c117423 */ /* 0x000fc80000000011 */
[----:B------:R-:W-:Y:S01]  /*13c0*/  FFMA R17, R12, R17, 1 ;  /* 0x3f8000000c117423 */ /* 0x000fe20000000011 */
[----:B------:R-:W-:Y:S01]  /*13d0*/  FADD R12, -R4, 1 ;  /* 0x3f800000040c7421 */ /* 0x000fe20000000100 */
[----:B----4-:R-:W-:Y:S01]  /*13e0*/  FMUL R2, R13, R2 ;  /* 0x000000020d027220 */ /* 0x010fe20000400000 */
[----:B------:R-:W-:Y:S02]  /*13f0*/  SEL R13, RZ, 0x83000000, P0 ;  /* 0x83000000ff0d7807 */ /* 0x000fe40000000000 */
[----:B------:R-:W-:Y:S02]  /*1400*/  ISETP.NE.AND P0, PT, RZ, UR4, PT ;  /* 0x00000004ff007c0c */ /* 0x000fe4000bf05270 */
[----:B-1----:R-:W-:Y:S01]  /*1410*/  LEA R20, R18, -R13, 0x17 ;  /* 0x8000000d12147211 */ /* 0x002fe200078eb8ff */
[----:B------:R-:W-:Y:S01]  /*1420*/  VIADD R18, R13, 0x7f000000 ;  /* 0x7f0000000d127836 */ /* 0x000fe20000000000 */
[----:B------:R-:W-:Y:S01]  /*1430*/  FSETP.EQ.OR P2, PT, R4, 1, !P0 ;  /* 0x3f8000000400780b */ /* 0x000fe20004742400 */
[----:B-----5:R-:W-:Y:S01]  /*1440*/  FMUL R14, R11, R14 ;  /* 0x0000000e0b0e7220 */ /* 0x020fe20000400000 */
[----:B------:R-:W-:Y:S01]  /*1450*/  FMUL R12, R12, R11 ;  /* 0x0000000b0c0c7220 */ /* 0x000fe20000400000 */
[----:B------:R-:W-:Y:S01]  /*1460*/  FMUL R17, R17, R18 ;  /* 0x0000001211117220 */ /* 0x000fe20000400000 */
[----:B0-----:R-:W-:Y:S01]  /*1470*/  FADD R13, R16, R16 ;  /* 0x00000010100d7221 */ /* 0x001fe20000000000 */
[----:B------:R-:W-:Y:S01]  /*1480*/  FMUL R11, R11, R14 ;  /* 0x0000000e0b0b7220 */ /* 0x000fe20000400000 */
[----:B------:R-:W-:Y:S01]  /*1490*/  FFMA R3, R3, R4, R12 ;  /* 0x0000000403037223 */ /* 0x000fe2000000000c */
[----:B------:R-:W-:Y:S01]  /*14a0*/  FMUL R17, R17, R20 ;  /* 0x0000001411117220 */ /* 0x000fe20000400000 */
[----:B------:R-:W-:Y:S01]  /*14b0*/  @P1 FSEL R17, RZ, +INF , !P3 ;  /* 0x7f800000ff111808 */ /* 0x000fe20005800000 */
[----:B------:R-:W-:Y:S01]  /*14c0*/  FFMA R16, R2, R5, R11 ;  /* 0x0000000502107223 */ /* 0x000fe2000000000b */
[----:B------:R-:W-:-:S02]  /*14d0*/  HFMA2 R2, -RZ, RZ, 1.875, 0 ;  /* 0x3f800000ff027431 */ /* 0x000fc400000001ff */
[----:B------:R-:W-:Y:S01]  /*14e0*/  FADD R11, R10, -R13 ;  /* 0x8000000d0a0b7221 */ /* 0x000fe20000000000 */
[----:B------:R-:W-:Y:S06]  /*14f0*/  @P2 BRA `(.L_x_10) ;  /* 0x0000000000502947 */ /* 0x000fec0003800000 */
[----:B------:R-:W-:-:S04]  /*1500*/  FSETP.NAN.AND P1, PT, |R10|, |R10|, PT ;  /* 0x4000000a0a00720b */ /* 0x000fc80003f28200 */
[----:B------:R-:W-:-:S13]  /*1510*/  FSETP.NUM.AND P1, PT, |R4|, |R4|, !P1 ;  /* 0x400000040400720b */ /* 0x000fda0004f27200 */
[----:B------:R-:W-:Y:S01]  /*1520*/  @!P1 FADD R2, R10, R4 ;  /* 0x000000040a029221 */ /* 0x000fe20000000000 */
[----:B------:R-:W-:Y:S06]  /*1530*/  @!P1 BRA `(.L_x_10) ;  /* 0x0000000000409947 */ /* 0x000fec0003800000 */
[C---:B------:R-:W-:Y:S02]  /*1540*/  FSETP.NEU.AND P1, PT, |R4|.reuse, +INF , PT ;  /* 0x7f8000000400780b */ /* 0x040fe40003f2d200 */
[----:B------:R-:W-:-:S13]  /*1550*/  FSETP.NEU.AND P2, PT, R4, RZ, PT ;  /* 0x000000ff0400720b */ /* 0x000fda0003f4d000 */
[----:B------:R-:W-:Y:S05]  /*1560*/  @P1 BRA P2, `(.L_x_11) ;  /* 0x0000000000181947 */ /* 0x000fea0001000000 */
[----:B------:R-:W-:Y:S01]  /*1570*/  ISETP.LE.AND P2, PT, RZ, UR4, PT ;  /* 0x00000004ff007c0c */ /* 0x000fe2000bf43270 */
[----:B------:R-:W-:Y:S01]  /*1580*/  FADD R2, R4, R4 ;  /* 0x0000000404027221 */ /* 0x000fe20000000000 */
[----:B------:R-:W-:-:S11]  /*1590*/  FSETP.NEU.AND P1, PT, |R11|, 1, PT ;  /* 0x3f8000000b00780b */ /* 0x000fd60003f2d200 */
[----:B------:R-:W-:-:S04]  /*15a0*/  @!P2 LOP3.LUT R2, R2, 0x7f800000, RZ, 0x3c, !PT ;  /* 0x7f8000000202a812 */ /* 0x000fc800078e3cff */
[----:B------:R-:W-:Y:S01]  /*15b0*/  @P1 LOP3.LUT R2, R2, 0x7fffffff, RZ, 0xc0, !PT ;  /* 0x7fffffff02021812 */ /* 0x000fe200078ec0ff */
[----:B------:R-:W-:Y:S06]  /*15c0*/  BRA `(.L_x_10) ;  /* 0x00000000001c7947 */ /* 0x000fec0003800000 */
.L_x_11:
[----:B------:R-:W-:Y:S02]  /*15d0*/  FSETP.NEU.AND P1, PT, |R10|, +INF , PT ;  /* 0x7f8000000a00780b */ /* 0x000fe40003f2d200 */
[----:B------:R-:W-:-:S13]  /*15e0*/  FSETP.EQ.AND P2, PT, R4, -1, PT ;  /* 0xbf8000000400780b */ /* 0x000fda0003f42000 */
[----:B------:R-:W-:Y:S05]  /*15f0*/  @!P1 BRA P2, `(.L_x_10) ;  /* 0x0000000000109947 */ /* 0x000fea0001000000 */
[----:B------:R-:W-:Y:S02]  /*1600*/  FSETP.GEU.AND P1, PT, R4, RZ, PT ;  /* 0x000000ff0400720b */ /* 0x000fe40003f2e000 */
[----:B------:R-:W-:-:S11]  /*1610*/  MOV R2, R17 ;  /* 0x0000001100027202 */ /* 0x000fd60000000f00 */
[----:B------:R-:W-:-:S04]  /*1620*/  @!P1 FSETP.NEU.AND P2, PT, |R11|, 1, PT ;  /* 0x3f8000000b00980b */ /* 0x000fc80003f4d200 */
[----:B------:R-:W-:-:S09]  /*1630*/  @!P1 FSEL R2, R17, -R17, P2 ;  /* 0x8000001111029208 */ /* 0x000fd20001000000 */
.L_x_10:
[C---:B------:R-:W-:Y:S01]  /*1640*/  FMUL R4, |R5|.reuse, 16777216 ;  /* 0x4b80000005047820 */ /* 0x040fe20000400200 */
[C---:B------:R-:W-:Y:S02]  /*1650*/  FSETP.GEU.AND P1, PT, |R5|.reuse, 1.175494350822287508e-38, PT ;  /* 0x008000000500780b */ /* 0x040fe40003f2e200 */
[----:B------:R-:W-:Y:S02]  /*1660*/  FSETP.EQ.OR P0, PT, R5, 1, !P0 ;  /* 0x3f8000000500780b */ /* 0x000fe40004702400 */
[----:B------:R-:W-:-:S04]  /*1670*/  FSEL R4, R4, |R5|, !P1 ;  /* 0x4000000504047208 */ /* 0x000fc80004800000 */
[----:B------:R-:W-:-:S04]  /*1680*/  IADD3 R12, PT, PT, R4, -0x3f3504f3, RZ ;  /* 0xc0cafb0d040c7810 */ /* 0x000fc80007ffe0ff */
[----:B------:R-:W-:Y:S02]  /*1690*/  LOP3.LUT R13, R12, 0xff800000, RZ, 0xc0, !PT ;  /* 0xff8000000c0d7812 */ /* 0x000fe400078ec0ff */
[----:B------:R-:W-:Y:S02]  /*16a0*/  FSEL R12, RZ, -24, P1 ;  /* 0xc1c00000ff0c7808 */ /* 0x000fe40000800000 */
[-C--:B------:R-:W-:Y:S02]  /*16b0*/  IADD3 R4, PT, PT, R4, -R13.reuse, RZ ;  /* 0x8000000d04047210 */ /* 0x080fe40007ffe0ff */
[----:B------:R-:W-:-:S03]  /*16c0*/  I2FP.F32.S32 R13, R13 ;  /* 0x0000000d000d7245 */ /* 0x000fc60000201400 */
[C---:B------:R-:W-:Y:S01]  /*16d0*/  FADD R14, R4.reuse, 1 ;  /* 0x3f800000040e7421 */ /* 0x040fe20000000000 */
[----:B------:R-:W-:Y:S01]  /*16e0*/  FADD R15, R4, -1 ;  /* 0xbf800000040f7421 */ /* 0x000fe20000000000 */
[----:B------:R-:W-:-:S03]  /*16f0*/  FFMA R13, R13, 1.1920928955078125e-07, R12 ;  /* 0x340000000d0d7823 */ /* 0x000fc6000000000c */
[----:B------:R-:W-:Y:S01]  /*1700*/  FADD R17, R15, R15 ;  /* 0x0000000f0f117221 */ /* 0x000fe20000000000 */
[----:B------:R-:W0:Y:S03]  /*1710*/  MUFU.RCP R14, R14 ;  /* 0x0000000e000e7308 */ /* 0x000e260000001000 */
        /* <DEDUP_REMOVED lines=23> */
[----:B------:R-:W-:Y:S01]  /*1890*/  FFMA R4, R10, R15, -R13 ;  /* 0x0000000f0a047223 */ /* 0x000fe2000000080d */
[----:B------:R-:W-:-:S03]  /*18a0*/  FSETP.GEU.AND P2, PT, R13, RZ, PT ;  /* 0x000000ff0d00720b */ /* 0x000fc60003f4e000 */
[----:B------:R-:W-:Y:S02]  /*18b0*/  FFMA R4, R10, R17, R4 ;  /* 0x000000110a047223 */ /* 0x000fe40000000004 */
[----:B------:R-:W1:Y:S01]  /*18c0*/  F2I.NTZ R12, R13 ;  /* 0x0000000d000c7305 */ /* 0x000e620000203100 */
[----:B0-----:R-:W-:Y:S01]  /*18d0*/  FADD R15, R13, -R6 ;  /* 0x800000060d0f7221 */ /* 0x001fe20000000000 */
[----:B------:R-:W-:-:S03]  /*18e0*/  FSETP.GT.AND P1, PT, R6, RZ, PT ;  /* 0x000000ff0600720b */ /* 0x000fc60003f24000 */
[----:B------:R-:W-:Y:S01]  /*18f0*/  FADD R4, R4, R15 ;  /* 0x0000000f04047221 */ /* 0x000fe20000000000 */
[----:B------:R-:W-:Y:S02]  /*1900*/  SEL R15, RZ, 0x83000000, P1 ;  /* 0x83000000ff0f7807 */ /* 0x000fe40000800000 */
[----:B------:R-:W-:Y:S01]  /*1910*/  FSETP.GT.AND P1, PT, |R13|, 152, PT ;  /* 0x431800000d00780b */ /* 0x000fe20003f24200 */
[----:B------:R-:W-:Y:S02]  /*1920*/  FFMA R9, R4, R9, 0.0013391353422775864601 ;  /* 0x3aaf85ed04097423 */ /* 0x000fe40000000009 */
[----:B------:R-:W-:Y:S01]  /*1930*/  VIADD R6, R15, 0x7f000000 ;  /* 0x7f0000000f067836 */ /* 0x000fe20000000000 */
[----:B-1----:R-:W-:Y:S01]  /*1940*/  LEA R15, R12, -R15, 0x17 ;  /* 0x8000000f0c0f7211 */ /* 0x002fe200078eb8ff */
[----:B------:R-:W-:-:S04]  /*1950*/  FFMA R9, R4, R9, 0.0096188392490148544312 ;  /* 0x3c1d985604097423 */ /* 0x000fc80000000009 */
[----:B------:R-:W-:-:S04]  /*1960*/  FFMA R9, R4, R9, 0.055503588169813156128 ;  /* 0x3d6357bb04097423 */ /* 0x000fc80000000009 */
[----:B------:R-:W-:-:S04]  /*1970*/  FFMA R9, R4, R9, 0.24022644758224487305 ;  /* 0x3e75fdec04097423 */ /* 0x000fc80000000009 */
[----:B------:R-:W-:-:S04]  /*1980*/  FFMA R9, R4, R9, 0.69314718246459960938 ;  /* 0x3f31721804097423 */ /* 0x000fc80000000009 */
[----:B------:R-:W-:Y:S01]  /*1990*/  FFMA R9, R4, R9, 1 ;  /* 0x3f80000004097423 */ /* 0x000fe20000000009 */
[----:B------:R-:W-:-:S03]  /*19a0*/  MOV R4, 0x3f800000 ;  /* 0x3f80000000047802 */ /* 0x000fc60000000f00 */
[----:B------:R-:W-:-:S04]  /*19b0*/  FMUL R6, R9, R6 ;  /* 0x0000000609067220 */ /* 0x000fc80000400000 */
[----:B------:R-:W-:Y:S01]  /*19c0*/  FMUL R6, R6, R15 ;  /* 0x0000000f06067220 */ /* 0x000fe20000400000 */
[----:B------:R-:W-:Y:S01]  /*19d0*/  @P1 FSEL R6, RZ, +INF , !P2 ;  /* 0x7f800000ff061808 */ /* 0x000fe20005000000 */
        /* <DEDUP_REMOVED lines=14> */
.L_x_13:
[----:B------:R-:W-:Y:S02]  /*1ac0*/  FSETP.NEU.AND P0, PT, |R10|, +INF , PT ;  /* 0x7f8000000a00780b */ /* 0x000fe40003f0d200 */
[----:B------:R-:W-:-:S13]  /*1ad0*/  FSETP.EQ.AND P1, PT, R5, -1, PT ;  /* 0xbf8000000500780b */ /* 0x000fda0003f22000 */
[----:B------:R-:W-:Y:S05]  /*1ae0*/  @!P0 BRA P1, `(.L_x_12) ;  /* 0x0000000000108947 */ /* 0x000fea0000800000 */
[----:B------:R-:W-:Y:S02]  /*1af0*/  FSETP.GEU.AND P0, PT, R5, RZ, PT ;  /* 0x000000ff0500720b */ /* 0x000fe40003f0e000 */
[----:B------:R-:W-:-:S11]  /*1b00*/  MOV R4, R6 ;  /* 0x0000000600047202 */ /* 0x000fd60000000f00 */
[----:B------:R-:W-:-:S04]  /*1b10*/  @!P0 FSETP.NEU.AND P1, PT, |R11|, 1, PT ;  /* 0x3f8000000b00880b */ /* 0x000fc80003f2d200 */
[----:B------:R-:W-:-:S09]  /*1b20*/  @!P0 FSEL R4, R6, -R6, P1 ;  /* 0x8000000606048208 */ /* 0x000fd20000800000 */
.L_x_12:
[----:B------:R-:W-:-:S04]  /*1b30*/  FADD R5, -R4, 1 ;  /* 0x3f80000004057421 */ /* 0x000fc80000000100 */
[----:B------:R0:W1:Y:S01]  /*1b40*/  MUFU.RSQ R4, R5 ;  /* 0x0000000500047308 */ /* 0x0000620000001400 */
[----:B------:R-:W-:-:S04]  /*1b50*/  IADD3 R6, PT, PT, R5, -0xd000000, RZ ;  /* 0xf300000005067810 */ /* 0x000fc80007ffe0ff */
[----:B------:R-:W-:-:S13]  /*1b60*/  ISETP.GT.U32.AND P0, PT, R6, 0x727fffff, PT ;  /* 0x727fffff0600780c */ /* 0x000fda0003f04070 */
[----:B01----:R-:W-:Y:S05]  /*1b70*/  @!P0 BRA `(.L_x_14) ;  /* 0x00000000001c8947 */ /* 0x003fea0003800000 */
[----:B------:R-:W-:Y:S01]  /*1b80*/  BSSY.RECONVERGENT B0, `(.L_x_15) ;  /* 0x0000004000007945 */ /* 0x000fe20003800200 */
[----:B------:R-:W-:Y:S01]  /*1b90*/  IMAD.MOV.U32 R4, RZ, RZ, R5 ;  /* 0x000000ffff047224 */ /* 0x000fe200078e0005 */
[----:B------:R-:W-:-:S07]  /*1ba0*/  MOV R19, 0x1bc0 ;  /* 0x00001bc000137802 */ /* 0x000fce0000000f00 */
[----:B------:R-:W-:Y:S05]  /*1bb0*/  CALL.REL.NOINC `($__internal_1_$__cuda_sm20_sqrt_rn_f32_slowpath) ;  /* 0x0000004000f47944 */ /* 0x000fea0003c00000 */
[----:B------:R-:W-:Y:S05]  /*1bc0*/  BSYNC.RECONVERGENT B0 ;  /* 0x0000000000007941 */ /* 0x000fea0003800200 */
.L_x_15:
[----:B------:R-:W-:Y:S01]  /*1bd0*/  MOV R6, R13 ;  /* 0x0000000d00067202 */ /* 0x000fe20000000f00 */
[----:B------:R-:W-:Y:S06]  /*1be0*/  BRA `(.L_x_16) ;  /* 0x0000000000107947 */ /* 0x000fec0003800000 */
.L_x_14:
[----:B------:R-:W-:Y:S01]  /*1bf0*/  FMUL.FTZ R6, R5, R4 ;  /* 0x0000000405067220 */ /* 0x000fe20000410000 */
[----:B------:R-:W-:-:S03]  /*1c00*/  FMUL.FTZ R4, R4, 0.5 ;  /* 0x3f00000004047820 */ /* 0x000fc60000410000 */
[----:B------:R-:W-:-:S04]  /*1c10*/  FFMA R5, -R6, R6, R5 ;  /* 0x0000000606057223 */ /* 0x000fc80000000105 */
[----:B------:R-:W-:-:S07]  /*1c20*/  FFMA R6, R5, R4, R6 ;  /* 0x0000000405067223 */ /* 0x000fce0000000006 */
.L_x_16:
[----:B------:R-:W-:Y:S01]  /*1c30*/  IADD3 R4, PT, PT, R16, -0xd000000, RZ ;  /* 0xf300000010047810 */ /* 0x000fe20007ffe0ff */
[----:B------:R0:W1:Y:S01]  /*1c40*/  MUFU.RSQ R9, R16 ;  /* 0x0000001000097308 */ /* 0x0000620000001400 */
[----:B------:R-:W-:Y:S02]  /*1c50*/  BSSY.RECONVERGENT B0, `(.L_x_17) ;  /* 0x000000c000007945 */ /* 0x000fe40003800200 */
[----:B------:R-:W-:-:S13]  /*1c60*/  ISETP.GT.U32.AND P0, PT, R4, 0x727fffff, PT ;  /* 0x727fffff0400780c */ /* 0x000fda0003f04070 */
[----:B0-----:R-:W-:Y:S05]  /*1c70*/  @!P0 BRA `(.L_x_18) ;  /* 0x0000000000148947 */ /* 0x001fea0003800000 */
[----:B------:R-:W-:Y:S02]  /*1c80*/  MOV R4, R16 ;  /* 0x0000001000047202 */ /* 0x000fe40000000f00 */
[----:B------:R-:W-:-:S07]  /*1c90*/  MOV R19, 0x1cb0 ;  /* 0x00001cb000137802 */ /* 0x000fce0000000f00 */
[----:B-1----:R-:W-:Y:S05]  /*1ca0*/  CALL.REL.NOINC `($__internal_1_$__cuda_sm20_sqrt_rn_f32_slowpath) ;  /* 0x0000004000b87944 */ /* 0x002fea0003c00000 */
[----:B------:R-:W-:Y:S01]  /*1cb0*/  MOV R5, R13 ;  /* 0x0000000d00057202 */ /* 0x000fe20000000f00 */
[----:B------:R-:W-:Y:S06]  /*1cc0*/  BRA `(.L_x_19) ;  /* 0x0000000000107947 */ /* 0x000fec0003800000 */
.L_x_18:
[----:B-1----:R-:W-:Y:S01]  /*1cd0*/  FMUL.FTZ R5, R16, R9 ;  /* 0x0000000910057220 */ /* 0x002fe20000410000 */
[----:B------:R-:W-:-:S03]  /*1ce0*/  FMUL.FTZ R9, R9, 0.5 ;  /* 0x3f00000009097820 */ /* 0x000fc60000410000 */
[----:B------:R-:W-:-:S04]  /*1cf0*/  FFMA R4, -R5, R5, R16 ;  /* 0x0000000505047223 */ /* 0x000fc80000000110 */
[----:B------:R-:W-:-:S07]  /*1d00*/  FFMA R5, R4, R9, R5 ;  /* 0x0000000904057223 */ /* 0x000fce0000000005 */
.L_x_19:
[----:B------:R-:W-:Y:S05]  /*1d10*/  BSYNC.RECONVERGENT B0 ;  /* 0x0000000000007941 */ /* 0x000fea0003800200 */
.L_x_17:
[----:B------:R-:W0:Y:S01]  /*1d20*/  MUFU.RCP R9, R6 ;  /* 0x0000000600097308 */ /* 0x000e220000001000 */
[----:B------:R-:W-:Y:S07]  /*1d30*/  BSSY.RECONVERGENT B3, `(.L_x_20) ;  /* 0x000000b000037945 */ /* 0x000fee0003800200 */
[----:B------:R-:W1:Y:S01]  /*1d40*/  FCHK P0, R5, R6 ;  /* 0x0000000605007302 */ /* 0x000e620000000000 */
[----:B0-----:R-:W-:-:S04]  /*1d50*/  FFMA R4, R9, -R6, 1 ;  /* 0x3f80000009047423 */ /* 0x001fc80000000806 */
[----:B------:R-:W-:-:S04]  /*1d60*/  FFMA R4, R9, R4, R9 ;  /* 0x0000000409047223 */ /* 0x000fc80000000009 */
[----:B------:R-:W-:-:S04]  /*1d70*/  FFMA R10, R4, R5, RZ ;  /* 0x00000005040a7223 */ /* 0x000fc800000000ff */
[----:B------:R-:W-:-:S04]  /*1d80*/  FFMA R9, R10, -R6, R5 ;  /* 0x800000060a097223 */ /* 0x000fc80000000005 */
[----:B------:R-:W-:Y:S01]  /*1d90*/  FFMA R4, R4, R9, R10 ;  /* 0x0000000904047223 */ /* 0x000fe2000000000a */
[----:B-1----:R-:W-:Y:S06]  /*1da0*/  @!P0 BRA `(.L_x_21) ;  /* 0x00000000000c8947 */ /* 0x002fec0003800000 */
[----:B------:R-:W-:Y:S01]  /*1db0*/  IMAD.MOV.U32 R4, RZ, RZ, R6 ;  /* 0x000000ffff047224 */ /* 0x000fe200078e0006 */
[----:B------:R-:W-:-:S07]  /*1dc0*/  MOV R6, 0x1de0 ;  /* 0x00001de000067802 */ /* 0x000fce0000000f00 */
[----:B------:R-:W-:Y:S05]  /*1dd0*/  CALL.REL.NOINC `($__internal_2_$__cuda_sm3x_div_rn_noftz_f32_slowpath) ;  /* 0x0000004000c87944 */ /* 0x000fea0003c00000 */
.L_x_21:
[----:B------:R-:W-:Y:S05]  /*1de0*/  BSYNC.RECONVERGENT B3 ;  /* 0x0000000000037941 */ /* 0x000fea0003800200 */
.L_x_20:
[----:B------:R-:W0:Y:S01]  /*1df0*/  LDCU UR4, c[0x0][0x3e0] ;  /* 0x00007c00ff0477ac */ /* 0x000e220008000800 */
[----:B------:R-:W-:Y:S01]  /*1e00*/  FADD R5, -R2, 1 ;  /* 0x3f80000002057421 */ /* 0x000fe20000000100 */
[----:B------:R-:W-:Y:S01]  /*1e10*/  BSSY.RECONVERGENT B3, `(.L_x_22) ;  /* 0x0000010000037945 */ /* 0x000fe20003800200 */
[----:B0-----:R-:W-:-:S04]  /*1e20*/  FADD R4, R4, UR4 ;  /* 0x0000000404047e21 */ /* 0x001fc80008000000 */
[----:B------:R-:W-:-:S04]  /*1e30*/  FMUL R6, R4, R5 ;  /* 0x0000000504067220 */ /* 0x000fc80000400000 */
[----:B------:R-:W0:Y:S08]  /*1e40*/  MUFU.RCP R2, R6 ;  /* 0x0000000600027308 */ /* 0x000e300000001000 */
[----:B------:R-:W1:Y:S01]  /*1e50*/  FCHK P0, R3, R6 ;  /* 0x0000000603007302 */ /* 0x000e620000000000 */
[----:B0-----:R-:W-:-:S04]  /*1e60*/  FFMA R5, -R6, R2, 1 ;  /* 0x3f80000006057423 */ /* 0x001fc80000000102 */
[----:B------:R-:W-:-:S04]  /*1e70*/  FFMA R2, R2, R5, R2 ;  /* 0x0000000502027223 */ /* 0x000fc80000000002 */
[----:B------:R-:W-:-:S04]  /*1e80*/  FFMA R5, R3, R2, RZ ;  /* 0x0000000203057223 */ /* 0x000fc800000000ff */
[----:B------:R-:W-:-:S04]  /*1e90*/  FFMA R4, -R6, R5, R3 ;  /* 0x0000000506047223 */ /* 0x000fc80000000103 */
[----:B------:R-:W-:Y:S01]  /*1ea0*/  FFMA R2, R2, R4, R5 ;  /* 0x0000000402027223 */ /* 0x000fe20000000005 */
[----:B-1----:R-:W-:Y:S06]  /*1eb0*/  @!P0 BRA `(.L_x_23) ;  /* 0x0000000000148947 */ /* 0x002fec0003800000 */
[----:B------:R-:W-:Y:S02]  /*1ec0*/  MOV R4, R6 ;  /* 0x0000000600047202 */ /* 0x000fe40000000f00 */
[----:B------:R-:W-:Y:S02]  /*1ed0*/  MOV R5, R3 ;  /* 0x0000000300057202 */ /* 0x000fe40000000f00 */
[----:B------:R-:W-:-:S07]  /*1ee0*/  MOV R6, 0x1f00 ;  /* 0x00001f0000067802 */ /* 0x000fce0000000f00 */
[----:B------:R-:W-:Y:S05]  /*1ef0*/  CALL.REL.NOINC `($__internal_2_$__cuda_sm3x_div_rn_noftz_f32_slowpath) ;  /* 0x0000004000807944 */ /* 0x000fea0003c00000 */
[----:B------:R-:W-:-:S07]  /*1f00*/  MOV R2, R4 ;  /* 0x0000000400027202 */ /* 0x000fce0000000f00 */
.L_x_23:
[----:B------:R-:W-:Y:S05]  /*1f10*/  BSYNC.RECONVERGENT B3 ;  /* 0x0000000000037941 */ /* 0x000fea0003800200 */
.L_x_22:
[----:B------:R-:W0:Y:S01]  /*1f20*/  LDC.64 R4, c[0x0][0x380] ;  /* 0x0000e000ff047b82 */ /* 0x000e220000000a00 */
[----:B------:R-:W1:Y:S01]  /*1f30*/  LDCU.64 UR4, c[0x0][0x3d8] ;  /* 0x00007b00ff0477ac */ /* 0x000e620008000a00 */
[----:B0-----:R-:W-:-:S05]  /*1f40*/  IMAD.WIDE R4, R8, 0x4, R4 ;  /* 0x0000000408047825 */ /* 0x001fca00078e0204 */
[----:B------:R-:W1:Y:S02]  /*1f50*/  LDG.E R9, desc[UR10][R4.64] ;  /* 0x0000000a04097981 */ /* 0x000e64000c1e1900 */
[----:B-1----:R-:W-:-:S04]  /*1f60*/  FFMA R2, R9, UR5, R2 ;  /* 0x0000000509027c23 */ /* 0x002fc80008000002 */
[----:B------:R-:W-:-:S05]  /*1f70*/  FFMA R9, -R2, UR4, R9 ;  /* 0x0000000402097c23 */ /* 0x000fca0008000109 */
[----:B------:R0:W-:Y:S02]  /*1f80*/  STG.E desc[UR10][R4.64], R9 ;  /* 0x0000000904007986 */ /* 0x0001e4000c10190a */
.L_x_1:
[----:B------:R-:W-:Y:S05]  /*1f90*/  BSYNC.RECONVERGENT B2 ;  /* 0x0000000000027941 */ /* 0x000fea0003800200 */
.L_x_0:
[----:B------:R-:W1:Y:S01]  /*1fa0*/  LDCU UR12, c[0x0][0x3f0] ;  /* 0x00007e00ff0c77ac */ /* 0x000e620008000800 */
[----:B------:R-:W-:Y:S01]  /*1fb0*/  FADD R14, |R3|, -RZ ;  /* 0x800000ff030e7221 */ /* 0x000fe20000000200 */
[----:B------:R-:W-:Y:S01]  /*1fc0*/  FADD R15, |R16|, -RZ ;  /* 0x800000ff100f7221 */ /* 0x000fe20000000200 */
[----:B------:R-:W2:Y:S01]  /*1fd0*/  S2R R21, SR_TID.Z ;  /* 0x0000000000157919 */ /* 0x000ea20000002300 */
[----:B------:R-:W2:Y:S01]  /*1fe0*/  LDCU UR4, c[0x0][0x364] ;  /* 0x00006c80ff0477ac */ /* 0x000ea20008000800 */
[----:B------:R-:W-:Y:S01]  /*1ff0*/  BSSY.RECONVERGENT B0, `(.L_x_24) ;  /* 0x0000040000007945 */ /* 0x000fe20003800200 */
[----:B------:R-:W3:Y:S04]  /*2000*/  SHFL.DOWN PT, R6, R14, 0x10, 0x1f ;  /* 0x0a001f000e067f89 */ /* 0x000ee800000e0000 */
[----:B0-----:R-:W0:Y:S01]  /*2010*/  SHFL.DOWN PT, R9, R15, 0x10, 0x1f ;  /* 0x0a001f000f097f89 */ /* 0x001e2200000e0000 */
[----:B-1----:R-:W-:-:S04]  /*2020*/  ISETP.GE.AND P0, PT, R8, UR12, PT ;  /* 0x0000000c08007c0c */ /* 0x002fc8000bf06270 */
[----:B------:R-:W-:Y:S02]  /*2030*/  FSEL R2, |R3|, 3.40282346638528859812e+38, !P0 ;  /* 0x7f7fffff03027808 */ /* 0x000fe40004000200 */
[----:B------:R-:W-:-:S03]  /*2040*/  FSEL R4, |R16|, 3.40282346638528859812e+38, !P0 ;  /* 0x7f7fffff10047808 */ /* 0x000fc60004000200 */
[----:B------:R-:W1:Y:S04]  /*2050*/  SHFL.DOWN PT, R5, R2, 0x10, 0x1f ;  /* 0x0a001f0002057f89 */ /* 0x000e6800000e0000 */
[----:B------:R-:W4:Y:S01]  /*2060*/  SHFL.DOWN PT, R11, R4, 0x10, 0x1f ;  /* 0x0a001f00040b7f89 */ /* 0x000f2200000e0000 */
[----:B---3--:R-:W-:Y:S02]  /*2070*/  FMNMX R6, |R6|, |R3|, !PT ;  /* 0x4000000306067209 */ /* 0x008fe40007800200 */
[----:B0-----:R-:W-:-:S03]  /*2080*/  FMNMX R9, |R9|, |R16|, !PT ;  /* 0x4000001009097209 */ /* 0x001fc60007800200 */
[----:B------:R-:W0:Y:S04]  /*2090*/  SHFL.DOWN PT, R13, R6, 0x8, 0x1f ;  /* 0x09001f00060d7f89 */ /* 0x000e2800000e0000 */
[----:B------:R-:W3:Y:S01]  /*20a0*/  SHFL.DOWN PT, R12, R9, 0x8, 0x1f ;  /* 0x09001f00090c7f89 */ /* 0x000ee200000e0000 */
[----:B-1----:R-:W-:Y:S02]  /*20b0*/  FMNMX R5, R2, |R5|, PT ;  /* 0x4000000502057209 */ /* 0x002fe40003800000 */
[----:B----4-:R-:W-:-:S03]  /*20c0*/  FMNMX R11, R4, |R11|, PT ;  /* 0x4000000b040b7209 */ /* 0x010fc60003800000 */
[----:B------:R-:W1:Y:S04]  /*20d0*/  SHFL.DOWN PT, R10, R5, 0x8, 0x1f ;  /* 0x09001f00050a7f89 */ /* 0x000e6800000e0000 */
[----:B------:R-:W4:Y:S01]  /*20e0*/  SHFL.DOWN PT, R14, R11, 0x8, 0x1f ;  /* 0x09001f000b0e7f89 */ /* 0x000f2200000e0000 */
[----:B0-----:R-:W-:Y:S02]  /*20f0*/  FMNMX R13, R6, |R13|, !PT ;  /* 0x4000000d060d7209 */ /* 0x001fe40007800000 */
[----:B---3--:R-:W-:-:S03]  /*2100*/  FMNMX R12, R9, |R12|, !PT ;  /* 0x4000000c090c7209 */ /* 0x008fc60007800000 */
        /* <DEDUP_REMOVED lines=8> */
[----:B------:R-:W0:Y:S01]  /*2190*/  SHFL.DOWN PT, R5, R2, 0x2, 0x1f ;  /* 0x08401f0002057f89 */ /* 0x000e2200000e0000 */
[----:B------:R-:W2:Y:S03]  /*21a0*/  S2R R12, SR_TID.Y ;  /* 0x00000000000c7919 */ /* 0x000ea60000002200 */
[----:B------:R-:W3:Y:S01]  /*21b0*/  SHFL.DOWN PT, R6, R17, 0x2, 0x1f ;  /* 0x08401f0011067f89 */ /* 0x000ee200000e0000 */
[----:B-1----:R-:W-:Y:S02]  /*21c0*/  FMNMX R15, R10, |R15|, PT ;  /* 0x4000000f0a0f7209 */ /* 0x002fe40003800000 */
[----:B----4-:R-:W-:-:S03]  /*21d0*/  FMNMX R19, R14, |R19|, PT ;  /* 0x400000130e137209 */ /* 0x010fc60003800000 */
[----:B------:R-:W1:Y:S04]  /*21e0*/  SHFL.DOWN PT, R4, R15, 0x2, 0x1f ;  /* 0x08401f000f047f89 */ /* 0x000e6800000e0000 */
[----:B------:R-:W4:Y:S01]  /*21f0*/  SHFL.DOWN PT, R18, R19, 0x2, 0x1f ;  /* 0x08401f0013127f89 */ /* 0x000f2200000e0000 */
[----:B0-----:R-:W-:-:S05]  /*2200*/  FMNMX R5, R2, |R5|, !PT ;  /* 0x4000000502057209 */ /* 0x001fca0007800000 */
[----:B------:R-:W0:Y:S01]  /*2210*/  SHFL.DOWN PT, R2, R5, 0x1, 0x1f ;  /* 0x08201f0005027f89 */ /* 0x000e2200000e0000 */
[----:B---3--:R-:W-:-:S05]  /*2220*/  FMNMX R6, R17, |R6|, !PT ;  /* 0x4000000611067209 */ /* 0x008fca0007800000 */
[----:B------:R-:W3:Y:S01]  /*2230*/  SHFL.DOWN PT, R11, R6, 0x1, 0x1f ;  /* 0x08201f00060b7f89 */ /* 0x000ee200000e0000 */
[----:B-1----:R-:W-:Y:S01]  /*2240*/  FMNMX R4, R15, |R4|, PT ;  /* 0x400000040f047209 */ /* 0x002fe20003800000 */
[----:B--2---:R-:W-:Y:S01]  /*2250*/  IMAD R15, R21, UR4, R12 ;  /* 0x00000004150f7c24 */ /* 0x004fe2000f8e020c */
[----:B----4-:R-:W-:-:S03]  /*2260*/  FMNMX R18, R19, |R18|, PT ;  /* 0x4000001213127209 */ /* 0x010fc60003800000 */
[----:B------:R-:W1:Y:S01]  /*2270*/  SHFL.DOWN PT, R9, R4, 0x1, 0x1f ;  /* 0x08201f0004097f89 */ /* 0x000e6200000e0000 */
[----:B------:R-:W-:-:S03]  /*2280*/  IMAD R15, R15, UR8, R0 ;  /* 0x000000080f0f7c24 */ /* 0x000fc6000f8e0200 */
[----:B------:R-:W2:Y:S01]  /*2290*/  SHFL.DOWN PT, R13, R18, 0x1, 0x1f ;  /* 0x08201f00120d7f89 */ /* 0x000ea200000e0000 */
[----:B0-----:R-:W-:Y:S02]  /*22a0*/  FMNMX R17, R5, |R2|, !PT ;  /* 0x4000000205117209 */ /* 0x001fe40007800000 */
[----:B------:R-:W-:Y:S02]  /*22b0*/  LOP3.LUT P0, R15, R15, 0x1f, RZ, 0xc0, !PT ;  /* 0x0000001f0f0f7812 */ /* 0x000fe4000780c0ff */
[----:B---3--:R-:W-:Y:S02]  /*22c0*/  FMNMX R11, R6, |R11|, !PT ;  /* 0x4000000b060b7209 */ /* 0x008fe40007800000 */
[----:B-1----:R-:W-:Y:S02]  /*22d0*/  FMNMX R9, R4, |R9|, PT ;  /* 0x4000000904097209 */ /* 0x002fe40003800000 */
[----:B--2---:R-:W-:-:S07]  /*22e0*/  FMNMX R13, R18, |R13|, PT ;  /* 0x4000000d120d7209 */ /* 0x004fce0003800000 */
[----:B------:R-:W-:Y:S05]  /*22f0*/  @P0 BRA `(.L_x_25) ;  /* 0x00000000003c0947 */ /* 0x000fea0003800000 */
[----:B------:R-:W0:Y:S01]  /*2300*/  S2UR UR7, SR_CgaCtaId ;  /* 0x00000000000779c3 */ /* 0x000e220000008800 */
[----:B------:R-:W-:Y:S01]  /*2310*/  UMOV UR4, 0x400 ;  /* 0x0000040000047882 */ /* 0x000fe20000000000 */
[----:B------:R-:W-:Y:S01]  /*2320*/  SHF.R.U32.HI R2, RZ, 0x3, R0 ;  /* 0x00000003ff027819 */ /* 0x000fe20000011600 */
[----:B------:R-:W-:Y:S02]  /*2330*/  UIADD3 UR5, UPT, UPT, UR4, 0x80, URZ ;  /* 0x0000008004057890 */ /* 0x000fe4000fffe0ff */
[----:B------:R-:W-:Y:S01]  /*2340*/  UIADD3 UR6, UPT, UPT, UR4, 0x100, URZ ;  /* 0x0000010004067890 */ /* 0x000fe2000fffe0ff */
[----:B------:R-:W-:Y:S01]  /*2350*/  LOP3.LUT R2, R2, 0x7c, RZ, 0xc0, !PT ;  /* 0x0000007c02027812 */ /* 0x000fe200078ec0ff */
[----:B0-----:R-:W-:Y:S02]  /*2360*/  ULEA UR9, UR7, UR4, 0x18 ;  /* 0x0000000407097291 */ /* 0x001fe4000f8ec0ff */
[----:B------:R-:W-:Y:S02]  /*2370*/  UIADD3 UR4, UPT, UPT, UR4, 0x180, URZ ;  /* 0x0000018004047890 */ /* 0x000fe4000fffe0ff */
[----:B------:R-:W-:-:S02]  /*2380*/  ULEA UR5, UR7, UR5, 0x18 ;  /* 0x0000000507057291 */ /* 0x000fc4000f8ec0ff */
[----:B------:R-:W-:Y:S02]  /*2390*/  ULEA UR6, UR7, UR6, 0x18 ;  /* 0x0000000607067291 */ /* 0x000fe4000f8ec0ff */
[----:B------:R-:W-:Y:S01]  /*23a0*/  ULEA UR4, UR7, UR4, 0x18 ;  /* 0x0000000407047291 */ /* 0x000fe2000f8ec0ff */
[----:B------:R0:W-:Y:S04]  /*23b0*/  STS [R2+UR9], R17 ;  /* 0x0000001102007988 */ /* 0x0001e80008000809 */
[----:B------:R0:W-:Y:S04]  /*23c0*/  STS [R2+UR5], R9 ;  /* 0x0000000902007988 */ /* 0x0001e80008000805 */
[----:B------:R0:W-:Y:S04]  /*23d0*/  STS [R2+UR6], R11 ;  /* 0x0000000b02007988 */ /* 0x0001e80008000806 */
[----:B------:R0:W-:Y:S02]  /*23e0*/  STS [R2+UR4], R13 ;  /* 0x0000000d02007988 */ /* 0x0001e40008000804 */
.L_x_25:
[----:B------:R-:W-:Y:S05]  /*23f0*/  BSYNC.RECONVERGENT B0 ;  /* 0x0000000000007941 */ /* 0x000fea0003800200 */
.L_x_24:
[----:B------:R-:W-:Y:S01]  /*2400*/  USHF.R.U32.HI UR4, URZ, 0x5, UR8 ;  /* 0x00000005ff047899 */ /* 0x000fe20008011608 */
[----:B------:R-:W-:Y:S01]  /*2410*/  BAR.SYNC.DEFER_BLOCKING 0x0 ;  /* 0x0000000000007b1d */ /* 0x000fe20000010000 */
[----:B------:R-:W-:Y:S01]  /*2420*/  HFMA2 R6, -RZ, RZ, 25.71875, 3664 ;  /* 0x4e6e6b28ff067431 */ /* 0x000fe200000001ff */
[C---:B------:R-:W-:Y:S02]  /*2430*/  ISETP.GT.U32.AND P1, PT, R0.reuse, 0x1f, PT ;  /* 0x0000001f0000780c */ /* 0x040fe40003f24070 */
[----:B0-----:R-:W-:Y:S01]  /*2440*/  CS2R R10, SRZ ;  /* 0x00000000000a7805 */ /* 0x001fe2000001ff00 */
[----:B------:R-:W-:Y:S01]  /*2450*/  IMAD.MOV.U32 R12, RZ, RZ, 0x4e6e6b28 ;  /* 0x4e6e6b28ff0c7424 */ /* 0x000fe200078e00ff */
[----:B------:R-:W-:Y:S01]  /*2460*/  ISETP.GE.U32.AND P0, PT, R0, UR4, PT ;  /* 0x0000000400007c0c */ /* 0x000fe2000bf06070 */
[----:B------:R-:W-:-:S12]  /*2470*/  BSSY.RECONVERGENT B0, `(.L_x_26) ;  /* 0x0000013000007945 */ /* 0x000fd80003800200 */
[----:B------:R-:W-:Y:S05]  /*2480*/  @P0 BRA `(.L_x_27) ;  /* 0x0000000000440947 */ /* 0x000fea0003800000 */
[----:B------:R-:W0:Y:S01]  /*2490*/  S2UR UR5, SR_CgaCtaId ;  /* 0x00000000000579c3 */ /* 0x000e220000008800 */
[----:B------:R-:W-:Y:S02]  /*24a0*/  UMOV UR4, 0x400 ;  /* 0x0000040000047882 */ /* 0x000fe40000000000 */
[----:B------:R-:W-:Y:S02]  /*24b0*/  UIADD3 UR6, UPT, UPT, UR4, 0x80, URZ ;  /* 0x0000008004067890 */ /* 0x000fe4000fffe0ff */
[----:B------:R-:W-:Y:S02]  /*24c0*/  UIADD3 UR7, UPT, UPT, UR4, 0x100, URZ ;  /* 0x0000010004077890 */ /* 0x000fe4000fffe0ff */
[----:B0-----:R-:W-:Y:S02]  /*24d0*/  ULEA UR8, UR5, UR4, 0x18 ;  /* 0x0000000405087291 */ /* 0x001fe4000f8ec0ff */
[----:B------:R-:W-:Y:S02]  /*24e0*/  UIADD3 UR4, UPT, UPT, UR4, 0x180, URZ ;  /* 0x0000018004047890 */ /* 0x000fe4000fffe0ff */
[----:B------:R-:W-:-:S02]  /*24f0*/  ULEA UR6, UR5, UR6, 0x18 ;  /* 0x0000000605067291 */ /* 0x000fc4000f8ec0ff */
[----:B------:R-:W-:Y:S01]  /*2500*/  ULEA UR7, UR5, UR7, 0x18 ;  /* 0x0000000705077291 */ /* 0x000fe2000f8ec0ff */
[C---:B------:R-:W-:Y:S01]  /*2510*/  LEA R11, R15.reuse, UR8, 0x2 ;  /* 0x000000080f0b7c11 */ /* 0x040fe2000f8e10ff */
[----:B------:R-:W-:Y:S02]  /*2520*/  ULEA UR4, UR5, UR4, 0x18 ;  /* 0x0000000405047291 */ /* 0x000fe4000f8ec0ff */
[C---:B------:R-:W-:Y:S02]  /*2530*/  LEA R6, R15.reuse, UR6, 0x2 ;  /* 0x000000060f067c11 */ /* 0x040fe4000f8e10ff */
[C---:B------:R-:W-:Y:S01]  /*2540*/  LEA R10, R15.reuse, UR7, 0x2 ;  /* 0x000000070f0a7c11 */ /* 0x040fe2000f8e10ff */
[----:B------:R-:W0:Y:S01]  /*2550*/  LDS R11, [R11] ;  /* 0x000000000b0b7984 */ /* 0x000e220000000800 */
[----:B------:R-:W-:-:S03]  /*2560*/  LEA R12, R15, UR4, 0x2 ;  /* 0x000000040f0c7c11 */ /* 0x000fc6000f8e10ff */
[----:B------:R-:W1:Y:S04]  /*2570*/  LDS R6, [R6] ;  /* 0x0000000006067984 */ /* 0x000e680000000800 */
[----:B------:R-:W2:Y:S04]  /*2580*/  LDS R10, [R10] ;  /* 0x000000000a0a7984 */ /* 0x000ea80000000800 */
[----:B------:R-:W3:Y:S02]  /*2590*/  LDS R12, [R12] ;  /* 0x000000000c0c7984 */ /* 0x000ee40000000800 */
.L_x_27:
[----:B------:R-:W-:Y:S05]  /*25a0*/  BSYNC.RECONVERGENT B0 ;  /* 0x0000000000007941 */ /* 0x000fea0003800200 */
.L_x_26:
[----:B------:R-:W-:Y:S05]  /*25b0*/  @P1 BRA `(.L_x_28) ;  /* 0x0000000000bc1947 */ /* 0x000fea0003800000 */
[----:B------:R-:W-:Y:S01]  /*25c0*/  UMOV UR4, 0xffffffff ;  /* 0xffffffff00047882 */ /* 0x000fe20000000000 */
[----:B------:R-:W-:Y:S02]  /*25d0*/  ISETP.NE.AND P0, PT, R15, RZ, PT ;  /* 0x000000ff0f00720c */ /* 0x000fe40003f05270 */
[----:B------:R-:W-:Y:S11]  /*25e0*/  BRA.DIV UR4, `(.L_x_29) ;  /* 0x0000002e04bc7947 */ /* 0x000ff6000b800000 */
[----:B0-----:R-:W0:Y:S04]  /*25f0*/  SHFL.DOWN PT, R14, R11, 0x10, 0x1f ;  /* 0x0a001f000b0e7f89 */ /* 0x001e2800000e0000 */
[----:B-1----:R-:W1:Y:S04]  /*2600*/  SHFL.DOWN PT, R13, R6, 0x10, 0x1f ;  /* 0x0a001f00060d7f89 */ /* 0x002e6800000e0000 */
[----:B--2---:R-:W2:Y:S04]  /*2610*/  SHFL.DOWN PT, R15, R10, 0x10, 0x1f ;  /* 0x0a001f000a0f7f89 */ /* 0x004ea800000e0000 */
[----:B---3--:R-:W3:Y:S01]  /*2620*/  SHFL.DOWN PT, R4, R12, 0x10, 0x1f ;  /* 0x0a001f000c047f89 */ /* 0x008ee200000e0000 */
[----:B0-----:R-:W-:-:S02]  /*2630*/  FMNMX R14, |R14|, R11, !PT ;  /* 0x0000000b0e0e7209 */ /* 0x001fc40007800200 */
[----:B-1----:R-:W-:-:S03]  /*2640*/  FMNMX R13, |R13|, R6, PT ;  /* 0x000000060d0d7209 */ /* 0x002fc60003800200 */
[----:B------:R-:W0:Y:S01]  /*2650*/  SHFL.DOWN PT, R19, R14, 0x8, 0x1f ;  /* 0x09001f000e137f89 */ /* 0x000e2200000e0000 */
[----:B--2---:R-:W-:-:S03]  /*2660*/  FMNMX R15, |R15|, R10, !PT ;  /* 0x0000000a0f0f7209 */ /* 0x004fc60007800200 */
[----:B------:R-:W1:Y:S01]  /*2670*/  SHFL.DOWN PT, R18, R13, 0x8, 0x1f ;  /* 0x09001f000d127f89 */ /* 0x000e6200000e0000 */
[----:B---3--:R-:W-:-:S03]  /*2680*/  FMNMX R17, |R4|, R12, PT ;  /* 0x0000000c04117209 */ /* 0x008fc60003800200 */
[----:B------:R-:W2:Y:S04]  /*2690*/  SHFL.DOWN PT, R20, R15, 0x8, 0x1f ;  /* 0x09001f000f147f89 */ /* 0x000ea800000e0000 */
[----:B------:R-:W3:Y:S01]  /*26a0*/  SHFL.DOWN PT, R4, R17, 0x8, 0x1f ;  /* 0x09001f0011047f89 */ /* 0x000ee200000e0000 */
[----:B0-----:R-:W-:Y:S02]  /*26b0*/  FMNMX R19, R14, |R19|, !PT ;  /* 0x400000130e137209 */ /* 0x001fe40007800000 */
[----:B-1----:R-:W-:-:S03]  /*26c0*/  FMNMX R18, R13, |R18|, PT ;  /* 0x400000120d127209 */ /* 0x002fc60003800000 */
[----:B------:R-:W0:Y:S01]  /*26d0*/  SHFL.DOWN PT, R10, R19, 0x4, 0x1f ;  /* 0x08801f00130a7f89 */ /* 0x000e2200000e0000 */
[----:B--2---:R-:W-:-:S03]  /*26e0*/  FMNMX R20, R15, |R20|, !PT ;  /* 0x400000140f147209 */ /* 0x004fc60007800000 */
[----:B------:R-:W1:Y:S01]  /*26f0*/  SHFL.DOWN PT, R11, R18, 0x4, 0x1f ;  /* 0x08801f00120b7f89 */ /* 0x000e6200000e0000 */
[----:B---3--:R-:W-:-:S03]  /*2700*/  FMNMX R6, R17, |R4|, PT ;  /* 0x4000000411067209 */ /* 0x008fc60003800000 */
        /* <DEDUP_REMOVED lines=12> */
[----:B------:R0:W1:Y:S01]  /*27d0*/  SHFL.DOWN PT, R6, R13, 0x1, 0x1f ;  /* 0x08201f000d067f89 */ /* 0x00006200000e0000 */
[----:B--2---:R-:W-:-:S03]  /*27e0*/  FMNMX R22, R21, |R22|, !PT ;  /* 0x4000001615167209 */ /* 0x004fc60007800000 */
[----:B------:R0:W2:Y:S01]  /*27f0*/  SHFL.DOWN PT, R17, R14, 0x1, 0x1f ;  /* 0x08201f000e117f89 */ /* 0x0000a200000e0000 */
[----:B---3--:R-:W-:-:S03]  /*2800*/  FMNMX R15, R12, |R4|, PT ;  /* 0x400000040c0f7209 */ /* 0x008fc60003800000 */
[----:B------:R0:W3:Y:S04]  /*2810*/  SHFL.DOWN PT, R19, R22, 0x1, 0x1f ;  /* 0x08201f0016137f89 */ /* 0x0000e800000e0000 */
[----:B------:R0:W4:Y:S02]  /*2820*/  SHFL.DOWN PT, R4, R15, 0x1, 0x1f ;  /* 0x08201f000f047f89 */ /* 0x00012400000e0000 */
.L_x_90:
[----:B------:R-:W5:Y:S01]  /*2830*/  @!P0 S2R R5, SR_CgaCtaId ;  /* 0x0000000000058919 */ /* 0x000f620000008800 */
[----:B------:R-:W-:Y:S02]  /*2840*/  @!P0 MOV R0, 0x400 ;  /* 0x0000040000008802 */ /* 0x000fe40000000f00 */
[----:B-1----:R-:W-:Y:S02]  /*2850*/  FMNMX R12, R13, |R6|, !PT ;  /* 0x400000060d0c7209 */ /* 0x002fe40007800000 */
[----:B0-2---:R-:W-:Y:S02]  /*2860*/  FMNMX R13, R14, |R17|, PT ;  /* 0x400000110e0d7209 */ /* 0x005fe40003800000 */
[----:B---3--:R-:W-:Y:S02]  /*2870*/  FMNMX R14, R22, |R19|, !PT ;  /* 0x40000013160e7209 */ /* 0x008fe40007800000 */
[----:B----4-:R-:W-:Y:S02]  /*2880*/  FMNMX R15, R15, |R4|, PT ;  /* 0x400000040f0f7209 */ /* 0x010fe40003800000 */
[----:B-----5:R-:W-:-:S05]  /*2890*/  @!P0 LEA R0, R5, R0, 0x18 ;  /* 0x0000000005008211 */ /* 0x020fca00078ec0ff */
[----:B------:R4:W-:Y:S02]  /*28a0*/  @!P0 STS.128 [R0+0x200], R12 ;  /* 0x0002000c00008388 */ /* 0x0009e40000000c00 */
.L_x_28:
[----:B------:R-:W-:Y:S05]  /*28b0*/  WARPSYNC.ALL ;  /* 0x0000000000007948 */ /* 0x000fea0003800000 */
[----:B------:R-:W-:Y:S01]  /*28c0*/  BAR.SYNC.DEFER_BLOCKING 0x0 ;  /* 0x0000000000007b1d */ /* 0x000fe20000010000 */
[----:B------:R-:W-:-:S13]  /*28d0*/  ISETP.GE.AND P0, PT, R8, UR12, PT ;  /* 0x0000000c08007c0c */ /* 0x000fda000bf06270 */
[----:B------:R-:W-:Y:S05]  /*28e0*/  @P0 EXIT ;  /* 0x000000000000094d */ /* 0x000fea0003800000 */
[----:B------:R-:W5:Y:S01]  /*28f0*/  S2UR UR5, SR_CgaCtaId ;  /* 0x00000000000579c3 */ /* 0x000f620000008800 */
[----:B------:R-:W-:Y:S01]  /*2900*/  UMOV UR4, 0x400 ;  /* 0x0000040000047882 */ /* 0x000fe20000000000 */
[----:B------:R-:W-:Y:S01]  /*2910*/  MOV R17, 0x3f800000 ;  /* 0x3f80000000117802 */ /* 0x000fe20000000f00 */
[----:B-----5:R-:W-:-:S03]  /*2920*/  ULEA UR4, UR5, UR4, 0x18 ;  /* 0x0000000405047291 */ /* 0x020fc6000f8ec0ff */
[----:B------:R-:W-:-:S06]  /*2930*/  UMOV UR5, 0x3bc79ca1 ;  /* 0x3bc79ca100057882 */ /* 0x000fcc0000000000 */
[----:B---34-:R-:W0:Y:S01]  /*2940*/  LDS.128 R12, [UR4+0x200] ;  /* 0x00020004ff0c7984 */ /* 0x018e220008000c00 */
[----:B------:R-:W-:Y:S01]  /*2950*/  UMOV UR4, 0xc924223 ;  /* 0x0c92422300047882 */ /* 0x000fe20000000000 */
[----:B0-2---:R-:W0:Y:S08]  /*2960*/  F2F.F64.F32 R10, R13 ;  /* 0x0000000d000a7310 */ /* 0x005e300000201800 */
[----:B------:R-:W2:Y:S01]  /*2970*/  F2F.F64.F32 R4, R12 ;  /* 0x0000000c00047310 */ /* 0x000ea20000201800 */
[----:B0-----:R-:W-:-:S07]  /*2980*/  DADD R18, R10, UR4 ;  /* 0x000000040a127e29 */ /* 0x001fce0008000000 */
[----:B------:R-:W0:Y:S01]  /*2990*/  F2F.F64.F32 R22, R15 ;  /* 0x0000000f00167310 */ /* 0x000e220000201800 */
[----:B--2---:R-:W-:-:S07]  /*29a0*/  DADD R4, R4, UR4 ;  /* 0x0000000404047e29 */ /* 0x004fce0008000000 */
[----:B------:R-:W1:Y:S01]  /*29b0*/  F2F.F32.F64 R9, R18 ;  /* 0x0000001200097310 */ /* 0x000e620000301000 */
[----:B0-----:R-:W-:-:S07]  /*29c0*/  DADD R22, R22, UR4 ;  /* 0x0000000416167e29 */ /* 0x001fce0008000000 */
[----:B------:R-:W0:Y:S08]  /*29d0*/  F2F.F64.F32 R10, R14 ;  /* 0x0000000e000a7310 */ /* 0x000e300000201800 */
[----:B-1----:R-:W1:Y:S01]  /*29e0*/  MUFU.RCP R6, R9 ;  /* 0x0000000900067308 */ /* 0x002e620000001000 */
[----:B0-----:R-:W-:-:S07]  /*29f0*/  DADD R20, R10, UR4 ;  /* 0x000000040a147e29 */ /* 0x001fce0008000000 */
[----:B------:R-:W0:Y:S08]  /*2a00*/  F2F.F32.F64 R0, R4 ;  /* 0x0000000400007310 */ /* 0x000e300000301000 */
[----:B------:R2:W3:Y:S01]  /*2a10*/  F2F.F32.F64 R2, R20 ;  /* 0x0000001400027310 */ /* 0x0004e20000301000 */
[----:B-1----:R-:W-:-:S04]  /*2a20*/  FFMA R13, -R9, R6, 1 ;  /* 0x3f800000090d7423 */ /* 0x002fc80000000106 */
[----:B------:R-:W-:-:S03]  /*2a30*/  FFMA R13, R6, R13, R6 ;  /* 0x0000000d060d7223 */ /* 0x000fc60000000006 */
[----:B0-----:R-:W0:Y:S01]  /*2a40*/  FCHK P0, R0, R9 ;  /* 0x0000000900007302 */ /* 0x001e220000000000 */
[----:B------:R-:W-:-:S04]  /*2a50*/  FFMA R6, R0, R13, RZ ;  /* 0x0000000d00067223 */ /* 0x000fc800000000ff */
[----:B------:R-:W-:-:S03]  /*2a60*/  FFMA R10, -R9, R6, R0 ;  /* 0x00000006090a7223 */ /* 0x000fc60000000100 */
[----:B------:R2:W1:Y:S01]  /*2a70*/  F2F.F32.F64 R11, R22 ;  /* 0x00000016000b7310 */ /* 0x0004620000301000 */
[----:B------:R-:W-:Y:S01]  /*2a80*/  FFMA R10, R13, R10, R6 ;  /* 0x0000000a0d0a7223 */ /* 0x000fe20000000006 */
[----:B0--3--:R-:W-:Y:S06]  /*2a90*/  @!P0 BRA `(.L_x_30) ;  /* 0x0000000000148947 */ /* 0x009fec0003800000 */
[----:B------:R-:W-:Y:S02]  /*2aa0*/  MOV R5, R0 ;  /* 0x0000000000057202 */ /* 0x000fe40000000f00 */
[----:B------:R-:W-:Y:S02]  /*2ab0*/  MOV R4, R9 ;  /* 0x0000000900047202 */ /* 0x000fe40000000f00 */
[----:B------:R-:W-:-:S07]  /*2ac0*/  MOV R6, 0x2ae0 ;  /* 0x00002ae000067802 */ /* 0x000fce0000000f00 */
[----:B-12---:R-:W-:Y:S05]  /*2ad0*/  CALL.REL.NOINC `($__internal_2_$__cuda_sm3x_div_rn_noftz_f32_slowpath) ;  /* 0x0000003400887944 */ /* 0x006fea0003c00000 */
[----:B------:R-:W-:-:S07]  /*2ae0*/  MOV R10, R4 ;  /* 0x00000004000a7202 */ /* 0x000fce0000000f00 */
.L_x_30:
[----:B-1----:R-:W0:Y:S08]  /*2af0*/  MUFU.RCP R4, R11 ;  /* 0x0000000b00047308 */ /* 0x002e300000001000 */
[----:B------:R-:W1:Y:S01]  /*2b00*/  FCHK P0, R2, R11 ;  /* 0x0000000b02007302 */ /* 0x000e620000000000 */
[----:B0-----:R-:W-:-:S04]  /*2b10*/  FFMA R5, -R11, R4, 1 ;  /* 0x3f8000000b057423 */ /* 0x001fc80000000104 */
[----:B------:R-:W-:-:S04]  /*2b20*/  FFMA R5, R4, R5, R4 ;  /* 0x0000000504057223 */ /* 0x000fc80000000004 */
[----:B------:R-:W-:-:S04]  /*2b30*/  FFMA R4, R2, R5, RZ ;  /* 0x0000000502047223 */ /* 0x000fc800000000ff */
[----:B------:R-:W-:-:S04]  /*2b40*/  FFMA R6, -R11, R4, R2 ;  /* 0x000000040b067223 */ /* 0x000fc80000000102 */
[----:B------:R-:W-:Y:S01]  /*2b50*/  FFMA R4, R5, R6, R4 ;  /* 0x0000000605047223 */ /* 0x000fe20000000004 */
[----:B-1----:R-:W-:Y:S06]  /*2b60*/  @!P0 BRA `(.L_x_31) ;  /* 0x0000000000108947 */ /* 0x002fec0003800000 */
[----:B------:R-:W-:Y:S01]  /*2b70*/  IMAD.MOV.U32 R5, RZ, RZ, R2 ;  /* 0x000000ffff057224 */ /* 0x000fe200078e0002 */
[----:B------:R-:W-:Y:S02]  /*2b80*/  MOV R4, R11 ;  /* 0x0000000b00047202 */ /* 0x000fe40000000f00 */
[----:B------:R-:W-:-:S07]  /*2b90*/  MOV R6, 0x2bb0 ;  /* 0x00002bb000067802 */ /* 0x000fce0000000f00 */
[----:B--2---:R-:W-:Y:S05]  /*2ba0*/  CALL.REL.NOINC `($__internal_2_$__cuda_sm3x_div_rn_noftz_f32_slowpath) ;  /* 0x0000003400547944 */ /* 0x004fea0003c00000 */
.L_x_31:
[----:B------:R-:W-:Y:S01]  /*2bb0*/  FMUL R9, R0, R9 ;  /* 0x0000000900097220 */ /* 0x000fe20000400000 */
[----:B------:R-:W-:-:S03]  /*2bc0*/  MOV R12, R4 ;  /* 0x00000004000c7202 */ /* 0x000fc60000000f00 */
[----:B------:R0:W1:Y:S01]  /*2bd0*/  MUFU.RSQ R6, R9 ;  /* 0x0000000900067308 */ /* 0x0000620000001400 */
[----:B------:R-:W-:-:S04]  /*2be0*/  IADD3 R5, PT, PT, R9, -0xd000000, RZ ;  /* 0xf300000009057810 */ /* 0x000fc80007ffe0ff */
[----:B------:R-:W-:-:S13]  /*2bf0*/  ISETP.GT.U32.AND P0, PT, R5, 0x727fffff, PT ;  /* 0x727fffff0500780c */ /* 0x000fda0003f04070 */
[----:B01----:R-:W-:Y:S05]  /*2c00*/  @!P0 BRA `(.L_x_32) ;  /* 0x00000000001c8947 */ /* 0x003fea0003800000 */
[----:B------:R-:W-:Y:S01]  /*2c10*/  BSSY.RECONVERGENT B0, `(.L_x_33) ;  /* 0x0000004000007945 */ /* 0x000fe20003800200 */
[----:B------:R-:W-:Y:S02]  /*2c20*/  MOV R4, R9 ;  /* 0x0000000900047202 */ /* 0x000fe40000000f00 */
[----:B------:R-:W-:-:S07]  /*2c30*/  MOV R19, 0x2c50 ;  /* 0x00002c5000137802 */ /* 0x000fce0000000f00 */
[----:B--2---:R-:W-:Y:S05]  /*2c40*/  CALL.REL.NOINC `($__internal_1_$__cuda_sm20_sqrt_rn_f32_slowpath) ;  /* 0x0000003000d07944 */ /* 0x004fea0003c00000 */
[----:B------:R-:W-:Y:S05]  /*2c50*/  BSYNC.RECONVERGENT B0 ;  /* 0x0000000000007941 */ /* 0x000fea0003800200 */
.L_x_33:
[----:B------:R-:W-:Y:S01]  /*2c60*/  IMAD.MOV.U32 R9, RZ, RZ, R13 ;  /* 0x000000ffff097224 */ /* 0x000fe200078e000d */
[----:B------:R-:W-:Y:S06]  /*2c70*/  BRA `(.L_x_34) ;  /* 0x0000000000107947 */ /* 0x000fec0003800000 */
.L_x_32:
[----:B------:R-:W-:Y:S01]  /*2c80*/  FMUL.FTZ R4, R9, R6 ;  /* 0x0000000609047220 */ /* 0x000fe20000410000 */
[----:B------:R-:W-:-:S03]  /*2c90*/  FMUL.FTZ R6, R6, 0.5 ;  /* 0x3f00000006067820 */ /* 0x000fc60000410000 */
[----:B------:R-:W-:-:S04]  /*2ca0*/  FFMA R9, -R4, R4, R9 ;  /* 0x0000000404097223 */ /* 0x000fc80000000109 */
[----:B------:R-:W-:-:S07]  /*2cb0*/  FFMA R9, R9, R6, R4 ;  /* 0x0000000609097223 */ /* 0x000fce0000000004 */
.L_x_34:
[----:B------:R-:W-:-:S04]  /*2cc0*/  FMUL R4, R2, R11 ;  /* 0x0000000b02047220 */ /* 0x000fc80000400000 */
[----:B------:R0:W1:Y:S01]  /*2cd0*/  MUFU.RSQ R5, R4 ;  /* 0x0000000400057308 */ /* 0x0000620000001400 */
[----:B------:R-:W-:-:S04]  /*2ce0*/  IADD3 R6, PT, PT, R4, -0xd000000, RZ ;  /* 0xf300000004067810 */ /* 0x000fc80007ffe0ff */
[----:B------:R-:W-:-:S13]  /*2cf0*/  ISETP.GT.U32.AND P0, PT, R6, 0x727fffff, PT ;  /* 0x727fffff0600780c */ /* 0x000fda0003f04070 */
[----:B01----:R-:W-:Y:S05]  /*2d00*/  @!P0 BRA `(.L_x_35) ;  /* 0x0000000000188947 */ /* 0x003fea0003800000 */
[----:B------:R-:W-:Y:S01]  /*2d10*/  BSSY.RECONVERGENT B0, `(.L_x_36) ;  /* 0x0000003000007945 */ /* 0x000fe20003800200 */
[----:B------:R-:W-:-:S07]  /*2d20*/  MOV R19, 0x2d40 ;  /* 0x00002d4000137802 */ /* 0x000fce0000000f00 */
[----:B--2---:R-:W-:Y:S05]  /*2d30*/  CALL.REL.NOINC `($__internal_1_$__cuda_sm20_sqrt_rn_f32_slowpath) ;  /* 0x0000003000947944 */ /* 0x004fea0003c00000 */
[----:B------:R-:W-:Y:S05]  /*2d40*/  BSYNC.RECONVERGENT B0 ;  /* 0x0000000000007941 */ /* 0x000fea0003800200 */
.L_x_36:
[----:B------:R-:W-:Y:S01]  /*2d50*/  MOV R11, R13 ;  /* 0x0000000d000b7202 */ /* 0x000fe20000000f00 */
[----:B------:R-:W-:Y:S06]  /*2d60*/  BRA `(.L_x_37) ;  /* 0x0000000000107947 */ /* 0x000fec0003800000 */
.L_x_35:
[----:B------:R-:W-:Y:S01]  /*2d70*/  FMUL.FTZ R11, R4, R5 ;  /* 0x00000005040b7220 */ /* 0x000fe20000410000 */
[----:B------:R-:W-:-:S03]  /*2d80*/  FMUL.FTZ R5, R5, 0.5 ;  /* 0x3f00000005057820 */ /* 0x000fc60000410000 */
[----:B------:R-:W-:-:S04]  /*2d90*/  FFMA R4, -R11, R11, R4 ;  /* 0x0000000b0b047223 */ /* 0x000fc80000000104 */
[----:B------:R-:W-:-:S07]  /*2da0*/  FFMA R11, R4, R5, R11 ;  /* 0x00000005040b7223 */ /* 0x000fce000000000b */
.L_x_37:
[----:B------:R-:W-:Y:S01]  /*2db0*/  FSETP.GEU.AND P0, PT, R10, 1.175494350822287508e-38, PT ;  /* 0x008000000a00780b */ /* 0x000fe20003f0e000 */
[----:B------:R-:W-:Y:S01]  /*2dc0*/  IMAD.MOV.U32 R13, RZ, RZ, 0x3dc6b27f ;  /* 0x3dc6b27fff0d7424 */ /* 0x000fe200078e00ff */
[----:B------:R-:W-:Y:S01]  /*2dd0*/  UMOV UR4, 0x4184eaed ;  /* 0x4184eaed00047882 */ /* 0x000fe20000000000 */
[----:B------:R-:W-:Y:S01]  /*2de0*/  BSSY.RECONVERGENT B2, `(.L_x_38) ;  /* 0x0000027000027945 */ /* 0x000fe20003800200 */
[----:B------:R-:W-:-:S09]  /*2df0*/  MOV R14, UR4 ;  /* 0x00000004000e7c02 */ /* 0x000fd20008000f00 */
[----:B------:R-:W-:-:S05]  /*2e00*/  @!P0 FMUL R10, R10, 8388608 ;  /* 0x4b0000000a0a8820 */ /* 0x000fca0000400000 */
[----:B------:R-:W-:-:S04]  /*2e10*/  IADD3 R4, PT, PT, R10, -0x3f3504f3, RZ ;  /* 0xc0cafb0d0a047810 */ /* 0x000fc80007ffe0ff */
[----:B------:R-:W-:-:S04]  /*2e20*/  LOP3.LUT R5, R4, 0xff800000, RZ, 0xc0, !PT ;  /* 0xff80000004057812 */ /* 0x000fc800078ec0ff */
[-C--:B------:R-:W-:Y:S02]  /*2e30*/  IADD3 R4, PT, PT, R10, -R5.reuse, RZ ;  /* 0x800000050a047210 */ /* 0x080fe40007ffe0ff */
[----:B------:R-:W-:-:S03]  /*2e40*/  I2FP.F32.S32 R5, R5 ;  /* 0x0000000500057245 */ /* 0x000fc60000201400 */
[----:B------:R-:W-:Y:S01]  /*2e50*/  FADD R6, R4, -1 ;  /* 0xbf80000004067421 */ /* 0x000fe20000000000 */
[----:B------:R-:W-:Y:S02]  /*2e60*/  FSEL R4, RZ, -23, P0 ;  /* 0xc1b80000ff047808 */ /* 0x000fe40000000000 */
[----:B------:R-:W-:Y:S01]  /*2e70*/  ISETP.GT.U32.AND P0, PT, R10, 0x7f7fffff, PT ;  /* 0x7f7fffff0a00780c */ /* 0x000fe20003f04070 */
[C---:B------:R-:W-:Y:S02]  /*2e80*/  FFMA R13, R6.reuse, R13, -0.16845393180847167969 ;  /* 0xbe2c7f30060d7423 */ /* 0x040fe4000000000d */
[----:B------:R-:W-:Y:S01]  /*2e90*/  FFMA R4, R5, 1.1920928955078125e-07, R4 ;  /* 0x3400000005047823 */ /* 0x000fe20000000004 */
[----:B------:R-:W-:Y:S01]  /*2ea0*/  MOV R5, 0x7f800000 ;  /* 0x7f80000000057802 */ /* 0x000fe20000000f00 */
[----:B------:R-:W-:-:S04]  /*2eb0*/  FFMA R13, R6, R13, 0.1716887056827545166 ;  /* 0x3e2fcf2a060d7423 */ /* 0x000fc8000000000d */
[----:B------:R-:W-:-:S04]  /*2ec0*/  FFMA R13, R6, R13, -0.17900948226451873779 ;  /* 0xbe374e43060d7423 */ /* 0x000fc8000000000d */
[----:B------:R-:W-:-:S04]  /*2ed0*/  FFMA R13, R6, R13, 0.20512372255325317383 ;  /* 0x3e520bf4060d7423 */ /* 0x000fc8000000000d */
[----:B------:R-:W-:-:S04]  /*2ee0*/  FFMA R13, R6, R13, -0.24046532809734344482 ;  /* 0xbe763c8b060d7423 */ /* 0x000fc8000000000d */
[----:B------:R-:W-:-:S04]  /*2ef0*/  FFMA R13, R6, R13, 0.28857114911079406738 ;  /* 0x3e93bf99060d7423 */ /* 0x000fc8000000000d */
[----:B------:R-:W-:-:S04]  /*2f00*/  FFMA R13, R6, R13, -0.36067417263984680176 ;  /* 0xbeb8aa49060d7423 */ /* 0x000fc8000000000d */
[----:B------:R-:W-:-:S04]  /*2f10*/  FFMA R13, R6, R13, 0.48089820146560668945 ;  /* 0x3ef6384a060d7423 */ /* 0x000fc8000000000d */
[----:B------:R-:W-:-:S04]  /*2f20*/  FFMA R13, R6, R13, -0.72134751081466674805 ;  /* 0xbf38aa3b060d7423 */ /* 0x000fc8000000000d */
[----:B------:R-:W-:-:S04]  /*2f30*/  FMUL R13, R6, R13 ;  /* 0x0000000d060d7220 */ /* 0x000fc80000400000 */
[----:B------:R-:W-:-:S04]  /*2f40*/  FMUL R13, R6, R13 ;  /* 0x0000000d060d7220 */ /* 0x000fc80000400000 */
[----:B------:R-:W-:-:S04]  /*2f50*/  FFMA R13, R6, 1.4426950216293334961, R13 ;  /* 0x3fb8aa3b060d7823 */ /* 0x000fc8000000000d */
[----:B------:R-:W-:Y:S01]  /*2f60*/  FADD R13, R4, R13 ;  /* 0x0000000d040d7221 */ /* 0x000fe20000000000 */
[C---:B------:R-:W-:Y:S01]  /*2f70*/  @P0 FFMA R13, R10.reuse, R5, +INF ;  /* 0x7f8000000a0d0423 */ /* 0x040fe20000000005 */
[----:B------:R-:W-:-:S03]  /*2f80*/  FSETP.NEU.AND P0, PT, R10, RZ, PT ;  /* 0x000000ff0a00720b */ /* 0x000fc60003f0d000 */
[----:B------:R-:W0:Y:S08]  /*2f90*/  MUFU.RCP R4, R13 ;  /* 0x0000000d00047308 */ /* 0x000e300000001000 */
[----:B------:R-:W1:Y:S01]  /*2fa0*/  FCHK P1, R14, R13 ;  /* 0x0000000d0e007302 */ /* 0x000e620000020000 */
[----:B0-----:R-:W-:-:S04]  /*2fb0*/  FFMA R5, -R13, R4, 1 ;  /* 0x3f8000000d057423 */ /* 0x001fc80000000104 */
[----:B------:R-:W-:-:S04]  /*2fc0*/  FFMA R4, R4, R5, R4 ;  /* 0x0000000504047223 */ /* 0x000fc80000000004 */
[----:B------:R-:W-:-:S04]  /*2fd0*/  FFMA R5, R4, 16.614709854125976562, RZ ;  /* 0x4184eaed04057823 */ /* 0x000fc800000000ff */
[----:B------:R-:W-:-:S04]  /*2fe0*/  FFMA R6, -R13, R5, 16.614709854125976562 ;  /* 0x4184eaed0d067423 */ /* 0x000fc80000000105 */
[----:B------:R-:W-:Y:S01]  /*2ff0*/  FFMA R4, R4, R6, R5 ;  /* 0x0000000604047223 */ /* 0x000fe20000000005 */
[----:B-1----:R-:W-:Y:S06]  /*3000*/  @!P1 BRA `(.L_x_39) ;  /* 0x0000000000109947 */ /* 0x002fec0003800000 */
[----:B------:R-:W-:Y:S01]  /*3010*/  HFMA2 R5, -RZ, RZ, 2.7578125, -3546 ;  /* 0x4184eaedff057431 */ /* 0x000fe200000001ff */
[----:B------:R-:W-:Y:S02]  /*3020*/  MOV R4, R13 ;  /* 0x0000000d00047202 */ /* 0x000fe40000000f00 */
[----:B------:R-:W-:-:S07]  /*3030*/  MOV R6, 0x3050 ;  /* 0x0000305000067802 */ /* 0x000fce0000000f00 */
[----:B--2---:R-:W-:Y:S05]  /*3040*/  CALL.REL.NOINC `($__internal_2_$__cuda_sm3x_div_rn_noftz_f32_slowpath) ;  /* 0x00000030002c7944 */ /* 0x004fea0003c00000 */
.L_x_39:
[----:B------:R-:W-:Y:S05]  /*3050*/  BSYNC.RECONVERGENT B2 ;  /* 0x0000000000027941 */ /* 0x000fea0003800200 */
.L_x_38:
[----:B------:R-:W0:Y:S01]  /*3060*/  LDCU UR4, c[0x0][0x3ec] ;  /* 0x00007d80ff0477ac */ /* 0x000e220008000800 */
[----:B------:R-:W-:Y:S01]  /*3070*/  FSEL R5, R4, -RZ, P0 ;  /* 0x800000ff04057208 */ /* 0x000fe20000000000 */
[----:B------:R-:W-:Y:S01]  /*3080*/  BSSY.RECONVERGENT B2, `(.L_x_40) ;  /* 0x0000010000027945 */ /* 0x000fe20003800200 */
[----:B0-----:R-:W-:-:S04]  /*3090*/  I2FP.F32.S32 R18, UR4 ;  /* 0x0000000400127c45 */ /* 0x001fc80008201400 */
[----:B------:R-:W0:Y:S01]  /*30a0*/  MUFU.RCP R13, R18 ;  /* 0x00000012000d7308 */ /* 0x000e220000001000 */
[----:B------:R-:W-:-:S07]  /*30b0*/  FMUL R5, R5, R18 ;  /* 0x0000001205057220 */ /* 0x000fce0000400000 */
[----:B------:R-:W1:Y:S01]  /*30c0*/  FRND.FLOOR R5, R5 ;  /* 0x0000000500057307 */ /* 0x000e620000205000 */
[----:B0-----:R-:W-:-:S04]  /*30d0*/  FFMA R4, -R18, R13, 1 ;  /* 0x3f80000012047423 */ /* 0x001fc8000000010d */
[----:B------:R-:W-:-:S03]  /*30e0*/  FFMA R4, R13, R4, R13 ;  /* 0x000000040d047223 */ /* 0x000fc6000000000d */
[----:B-1----:R-:W0:Y:S01]  /*30f0*/  FCHK P0, R5, R18 ;  /* 0x0000001205007302 */ /* 0x002e220000000000 */
[----:B------:R-:W-:-:S04]  /*3100*/  FFMA R13, R5, R4, RZ ;  /* 0x00000004050d7223 */ /* 0x000fc800000000ff */
[----:B------:R-:W-:-:S04]  /*3110*/  FFMA R10, -R18, R13, R5 ;  /* 0x0000000d120a7223 */ /* 0x000fc80000000105 */
[----:B------:R-:W-:Y:S01]  /*3120*/  FFMA R10, R4, R10, R13 ;  /* 0x0000000a040a7223 */ /* 0x000fe2000000000d */
[----:B0-----:R-:W-:Y:S06]  /*3130*/  @!P0 BRA `(.L_x_41) ;  /* 0x0000000000108947 */ /* 0x001fec0003800000 */
[----:B------:R-:W-:Y:S01]  /*3140*/  IMAD.MOV.U32 R4, RZ, RZ, R18 ;  /* 0x000000ffff047224 */ /* 0x000fe200078e0012 */
[----:B------:R-:W-:-:S07]  /*3150*/  MOV R6, 0x3170 ;  /* 0x0000317000067802 */ /* 0x000fce0000000f00 */
[----:B--2---:R-:W-:Y:S05]  /*3160*/  CALL.REL.NOINC `($__internal_2_$__cuda_sm3x_div_rn_noftz_f32_slowpath) ;  /* 0x0000002c00e47944 */ /* 0x004fea0003c00000 */
[----:B------:R-:W-:-:S07]  /*3170*/  MOV R10, R4 ;  /* 0x00000004000a7202 */ /* 0x000fce0000000f00 */
.L_x_41:
[----:B------:R-:W-:Y:S05]  /*3180*/  BSYNC.RECONVERGENT B2 ;  /* 0x0000000000027941 */ /* 0x000fea0003800200 */
.L_x_40:
[----:B------:R-:W-:Y:S01]  /*3190*/  FSETP.GEU.AND P0, PT, R12, 1.175494350822287508e-38, PT ;  /* 0x008000000c00780b */ /* 0x000fe20003f0e000 */
[----:B------:R-:W-:Y:S01]  /*31a0*/  HFMA2 R13, -RZ, RZ, 1.443359375, -0.2030029296875 ;  /* 0x3dc6b27fff0d7431 */ /* 0x000fe200000001ff */
        /* <DEDUP_REMOVED lines=13> */
[----:B------:R-:W-:Y:S02]  /*3280*/  IMAD.MOV.U32 R5, RZ, RZ, 0x7f800000 ;  /* 0x7f800000ff057424 */ /* 0x000fe400078e00ff */
        /* <DEDUP_REMOVED lines=22> */
[----:B------:R-:W-:Y:S02]  /*33f0*/  MOV R4, R13 ;  /* 0x0000000d00047202 */ /* 0x000fe40000000f00 */
[----:B------:R-:W-:Y:S02]  /*3400*/  MOV R5, 0x4184eaed ;  /* 0x4184eaed00057802 */ /* 0x000fe40000000f00 */
[----:B------:R-:W-:-:S07]  /*3410*/  MOV R6, 0x3430 ;  /* 0x0000343000067802 */ /* 0x000fce0000000f00 */
[----:B--2---:R-:W-:Y:S05]  /*3420*/  CALL.REL.NOINC `($__internal_2_$__cuda_sm3x_div_rn_noftz_f32_slowpath) ;  /* 0x0000002c00347944 */ /* 0x004fea0003c00000 */
.L_x_43:
[----:B------:R-:W-:Y:S05]  /*3430*/  BSYNC.RECONVERGENT B2 ;  /* 0x0000000000027941 */ /* 0x000fea0003800200 */
.L_x_42:
[----:B------:R-:W-:Y:S01]  /*3440*/  FSEL R5, R4, -RZ, P0 ;  /* 0x800000ff04057208 */ /* 0x000fe20000000000 */
[----:B------:R-:W0:Y:S01]  /*3450*/  MUFU.RCP R13, R18 ;  /* 0x00000012000d7308 */ /* 0x000e220000001000 */
[----:B------:R-:W-:Y:S03]  /*3460*/  BSSY.RECONVERGENT B2, `(.L_x_44) ;  /* 0x000000e000027945 */ /* 0x000fe60003800200 */
[----:B------:R-:W-:-:S06]  /*3470*/  FMUL R5, R18, R5 ;  /* 0x0000000512057220 */ /* 0x000fcc0000400000 */
        /* <DEDUP_REMOVED lines=8> */
[----:B------:R-:W-:Y:S02]  /*3500*/  MOV R4, R18 ;  /* 0x0000001200047202 */ /* 0x000fe40000000f00 */
[----:B------:R-:W-:-:S07]  /*3510*/  MOV R6, 0x3530 ;  /* 0x0000353000067802 */ /* 0x000fce0000000f00 */
[----:B--2---:R-:W-:Y:S05]  /*3520*/  CALL.REL.NOINC `($__internal_2_$__cuda_sm3x_div_rn_noftz_f32_slowpath) ;  /* 0x0000002800f47944 */ /* 0x004fea0003c00000 */
[----:B------:R-:W-:-:S07]  /*3530*/  IMAD.MOV.U32 R12, RZ, RZ, R4 ;  /* 0x000000ffff0c7224 */ /* 0x000fce00078e0004 */
.L_x_45:
[----:B------:R-:W-:Y:S05]  /*3540*/  BSYNC.RECONVERGENT B2 ;  /* 0x0000000000027941 */ /* 0x000fea0003800200 */
.L_x_44:
[----:B------:R-:W0:Y:S01]  /*3550*/  MUFU.RCP R4, R9 ;  /* 0x0000000900047308 */ /* 0x000e220000001000 */
[----:B------:R-:W-:Y:S07]  /*3560*/  BSSY.RECONVERGENT B2, `(.L_x_46) ;  /* 0x000000f000027945 */ /* 0x000fee0003800200 */
[----:B------:R-:W1:Y:S01]  /*3570*/  FCHK P0, |R3|, R9 ;  /* 0x0000000903007302 */ /* 0x000e620000000200 */
[----:B0-----:R-:W-:-:S04]  /*3580*/  FFMA R5, R4, -R9, 1 ;  /* 0x3f80000004057423 */ /* 0x001fc80000000809 */
[----:B------:R-:W-:Y:S01]  /*3590*/  FFMA R4, R4, R5, R4 ;  /* 0x0000000504047223 */ /* 0x000fe20000000004 */
[----:B------:R-:W-:-:S03]  /*35a0*/  SHF.R.U32.HI R5, RZ, 0x1e, R3 ;  /* 0x0000001eff057819 */ /* 0x000fc60000011603 */
[----:B------:R-:W-:Y:S01]  /*35b0*/  FFMA R6, R4, |R3|, RZ ;  /* 0x4000000304067223 */ /* 0x000fe200000000ff */
[----:B------:R-:W-:-:S03]  /*35c0*/  LOP3.LUT R5, R5, 0x2, RZ, 0xc0, !PT ;  /* 0x0000000205057812 */ /* 0x000fc600078ec0ff */
[----:B------:R-:W-:Y:S01]  /*35d0*/  FFMA R13, R6, -R9, |R3| ;  /* 0x80000009060d7223 */ /* 0x000fe20000000403 */
[----:B------:R-:W-:-:S03]  /*35e0*/  IADD3 R19, PT, PT, -R5, 0x1, RZ ;  /* 0x0000000105137810 */ /* 0x000fc60007ffe1ff */
[----:B------:R-:W-:Y:S01]  /*35f0*/  FFMA R4, R4, R13, R6 ;  /* 0x0000000d04047223 */ /* 0x000fe20000000006 */
[----:B-1----:R-:W-:Y:S06]  /*3600*/  @!P0 BRA `(.L_x_47) ;  /* 0x0000000000108947 */ /* 0x002fec0003800000 */
[----:B------:R-:W-:Y:S01]  /*3610*/  FADD R5, |R3|, -RZ ;  /* 0x800000ff03057221 */ /* 0x000fe20000000200 */
[----:B------:R-:W-:Y:S02]  /*3620*/  MOV R4, R9 ;  /* 0x0000000900047202 */ /* 0x000fe40000000f00 */
[----:B------:R-:W-:-:S07]  /*3630*/  MOV R6, 0x3650 ;  /* 0x0000365000067802 */ /* 0x000fce0000000f00 */
[----:B--2---:R-:W-:Y:S05]  /*3640*/  CALL.REL.NOINC `($__internal_2_$__cuda_sm3x_div_rn_noftz_f32_slowpath) ;  /* 0x0000002800ac7944 */ /* 0x004fea0003c00000 */
.L_x_47:
[----:B------:R-:W-:Y:S05]  /*3650*/  BSYNC.RECONVERGENT B2 ;  /* 0x0000000000027941 */ /* 0x000fea0003800200 */
.L_x_46:
[C---:B------:R-:W-:Y:S01]  /*3660*/  FMUL R3, |R4|.reuse, 16777216 ;  /* 0x4b80000004037820 */ /* 0x040fe20000400200 */
[----:B------:R-:W-:Y:S01]  /*3670*/  FSETP.GEU.AND P0, PT, |R4|, 1.175494350822287508e-38, PT ;  /* 0x008000000400780b */ /* 0x000fe20003f0e200 */
[----:B------:R-:W-:Y:S03]  /*3680*/  BSSY.RECONVERGENT B0, `(.L_x_48) ;  /* 0x0000057000007945 */ /* 0x000fe60003800200 */
[----:B------:R-:W-:Y:S02]  /*3690*/  FSEL R3, R3, |R4|, !P0 ;  /* 0x4000000403037208 */ /* 0x000fe40004000000 */
[----:B------:R-:W-:Y:S02]  /*36a0*/  FSEL R6, RZ, -24, P0 ;  /* 0xc1c00000ff067808 */ /* 0x000fe40000000000 */
[----:B------:R-:W-:-:S04]  /*36b0*/  IADD3 R5, PT, PT, R3, -0x3f3504f3, RZ ;  /* 0xc0cafb0d03057810 */ /* 0x000fc80007ffe0ff */
[----:B------:R-:W-:-:S04]  /*36c0*/  LOP3.LUT R14, R5, 0xff800000, RZ, 0xc0, !PT ;  /* 0xff800000050e7812 */ /* 0x000fc800078ec0ff */
[-C--:B------:R-:W-:Y:S02]  /*36d0*/  IADD3 R3, PT, PT, R3, -R14.reuse, RZ ;  /* 0x8000000e03037210 */ /* 0x080fe40007ffe0ff */
[----:B------:R-:W-:-:S03]  /*36e0*/  I2FP.F32.S32 R13, R14 ;  /* 0x0000000e000d7245 */ /* 0x000fc60000201400 */
[C---:B------:R-:W-:Y:S01]  /*36f0*/  FADD R5, R3.reuse, 1 ;  /* 0x3f80000003057421 */ /* 0x040fe20000000000 */
[----:B------:R-:W-:Y:S01]  /*3700*/  FADD R18, R3, -1 ;  /* 0xbf80000003127421 */ /* 0x000fe20000000000 */
[----:B------:R-:W-:-:S03]  /*3710*/  FFMA R14, R13, 1.1920928955078125e-07, R6 ;  /* 0x340000000d0e7823 */ /* 0x000fc60000000006 */
[----:B--2---:R-:W-:Y:S01]  /*3720*/  FADD R20, R18, R18 ;  /* 0x0000001212147221 */ /* 0x004fe20000000000 */
[----:B------:R-:W0:Y:S03]  /*3730*/  MUFU.RCP R5, R5 ;  /* 0x0000000500057308 */ /* 0x000e260000001000 */
[----:B0-----:R-:W-:Y:S01]  /*3740*/  FMUL R3, R5, R20 ;  /* 0x0000001405037220 */ /* 0x001fe20000400000 */
[----:B------:R-:W-:-:S03]  /*3750*/  HFMA2 R20, -RZ, RZ, 0.771484375, 0.21533203125 ;  /* 0x3a2c32e4ff147431 */ /* 0x000fc600000001ff */
[----:B------:R-:W-:Y:S01]  /*3760*/  FADD R15, R18, -R3 ;  /* 0x80000003120f7221 */ /* 0x000fe20000000000 */
[CC--:B------:R-:W-:Y:S01]  /*3770*/  FMUL R13, R3.reuse, R3.reuse ;  /* 0x00000003030d7220 */ /* 0x0c0fe20000400000 */
[----:B------:R-:W-:Y:S02]  /*3780*/  FFMA R6, R3, 1.4426950216293334961, R14 ;  /* 0x3fb8aa3b03067823 */ /* 0x000fe4000000000e */
[----:B------:R-:W-:Y:S02]  /*3790*/  FADD R15, R15, R15 ;  /* 0x0000000f0f0f7221 */ /* 0x000fe40000000000 */
[----:B------:R-:W-:Y:S01]  /*37a0*/  FADD R14, R14, -R6 ;  /* 0x800000060e0e7221 */ /* 0x000fe20000000000 */
[----:B------:R-:W-:Y:S01]  /*37b0*/  FFMA R20, R13, R20, 0.0032181653659790754318 ;  /* 0x3b52e7db0d147423 */ /* 0x000fe20000000014 */
[----:B------:R-:W-:Y:S02]  /*37c0*/  FFMA R18, R18, -R3, R15 ;  /* 0x8000000312127223 */ /* 0x000fe4000000000f */
[----:B------:R-:W-:Y:S01]  /*37d0*/  FFMA R15, R3, 1.4426950216293334961, R14 ;  /* 0x3fb8aa3b030f7823 */ /* 0x000fe2000000000e */
[----:B------:R-:W-:Y:S01]  /*37e0*/  FFMA R20, R13, R20, 0.018033718690276145935 ;  /* 0x3c93bb730d147423 */ /* 0x000fe20000000014 */
[----:B------:R-:W-:-:S03]  /*37f0*/  FMUL R18, R5, R18 ;  /* 0x0000001205127220 */ /* 0x000fc60000400000 */
[----:B------:R-:W-:Y:S01]  /*3800*/  FFMA R20, R13, R20, 0.12022458761930465698 ;  /* 0x3df6384f0d147423 */ /* 0x000fe20000000014 */
[----:B------:R-:W-:-:S03]  /*3810*/  FFMA R14, R18, 1.4426950216293334961, R15 ;  /* 0x3fb8aa3b120e7823 */ /* 0x000fc6000000000f */
[----:B------:R-:W-:Y:S01]  /*3820*/  FMUL R20, R13, R20 ;  /* 0x000000140d147220 */ /* 0x000fe20000400000 */
[----:B------:R-:W-:-:S03]  /*3830*/  FFMA R5, R3, 1.9251366722983220825e-08, R14 ;  /* 0x32a55e3403057823 */ /* 0x000fc6000000000e */
        /* <DEDUP_REMOVED lines=9> */
[----:B------:R-:W-:Y:S01]  /*38d0*/  IMAD.MOV.U32 R13, RZ, RZ, 0x391fcb8e ;  /* 0x391fcb8eff0d7424 */ /* 0x000fe200078e00ff */
[----:B------:R-:W-:Y:S02]  /*38e0*/  FSETP.GT.AND P1, PT, |R3|, 152, PT ;  /* 0x431800000300780b */ /* 0x000fe40003f24200 */
[----:B------:R-:W-:Y:S01]  /*38f0*/  FFMA R5, R5, R10, R6 ;  /* 0x0000000a05057223 */ /* 0x000fe20000000006 */
[C---:B------:R-:W-:Y:S01]  /*3900*/  FSETP.GEU.AND P3, PT, R3.reuse, RZ, PT ;  /* 0x000000ff0300720b */ /* 0x040fe20003f6e000 */
[----:B------:R-:W1:Y:S01]  /*3910*/  F2I.NTZ R15, R3 ;  /* 0x00000003000f7305 */ /* 0x000e620000203100 */
[----:B0-----:R-:W-:Y:S01]  /*3920*/  FADD R6, R3, -R14 ;  /* 0x8000000e03067221 */ /* 0x001fe20000000000 */
[----:B------:R-:W-:-:S03]  /*3930*/  FSETP.GT.AND P0, PT, R14, RZ, PT ;  /* 0x000000ff0e00720b */ /* 0x000fc60003f04000 */
[----:B------:R-:W-:Y:S01]  /*3940*/  FADD R6, R5, R6 ;  /* 0x0000000605067221 */ /* 0x000fe20000000000 */
[----:B------:R-:W-:Y:S02]  /*3950*/  SEL R14, RZ, 0x83000000, P0 ;  /* 0x83000000ff0e7807 */ /* 0x000fe40000000000 */
[----:B------:R-:W-:Y:S01]  /*3960*/  FSETP.NEU.AND P0, PT, R10, RZ, PT ;  /* 0x000000ff0a00720b */ /* 0x000fe20003f0d000 */
[----:B------:R-:W-:Y:S01]  /*3970*/  FFMA R5, R6, R13, 0.0013391353422775864601 ;  /* 0x3aaf85ed06057423 */ /* 0x000fe2000000000d */
[----:B------:R-:W-:Y:S02]  /*3980*/  IADD3 R18, PT, PT, R14, 0x7f000000, RZ ;  /* 0x7f0000000e127810 */ /* 0x000fe40007ffe0ff */
[----:B------:R-:W-:Y:S01]  /*3990*/  FSETP.EQ.OR P2, PT, R4, 1, !P0 ;  /* 0x3f8000000400780b */ /* 0x000fe20004742400 */
[----:B------:R-:W-:Y:S01]  /*39a0*/  FFMA R5, R6, R5, 0.0096188392490148544312 ;  /* 0x3c1d985606057423 */ /* 0x000fe20000000005 */
[----:B-1----:R-:W-:-:S03]  /*39b0*/  LEA R14, R15, -R14, 0x17 ;  /* 0x8000000e0f0e7211 */ /* 0x002fc600078eb8ff */
[----:B------:R-:W-:Y:S01]  /*39c0*/  FFMA R13, R6, R5, 0.055503588169813156128 ;  /* 0x3d6357bb060d7423 */ /* 0x000fe20000000005 */
[----:B------:R-:W-:-:S03]  /*39d0*/  FMUL R5, R10, 0.5 ;  /* 0x3f0000000a057820 */ /* 0x000fc60000400000 */
[----:B------:R-:W-:-:S03]  /*39e0*/  FFMA R13, R6, R13, 0.24022644758224487305 ;  /* 0x3e75fdec060d7423 */ /* 0x000fc6000000000d */
[----:B------:R-:W0:Y:S01]  /*39f0*/  FRND.TRUNC R5, R5 ;  /* 0x0000000500057307 */ /* 0x000e22000020d000 */
[----:B------:R-:W-:-:S04]  /*3a00*/  FFMA R13, R6, R13, 0.69314718246459960938 ;  /* 0x3f317218060d7423 */ /* 0x000fc8000000000d */
[----:B------:R-:W-:-:S04]  /*3a10*/  FFMA R13, R6, R13, 1 ;  /* 0x3f800000060d7423 */ /* 0x000fc8000000000d */
[----:B------:R-:W-:-:S04]  /*3a20*/  FMUL R13, R13, R18 ;  /* 0x000000120d0d7220 */ /* 0x000fc80000400000 */
[----:B------:R-:W-:Y:S01]  /*3a30*/  FMUL R13, R13, R14 ;  /* 0x0000000e0d0d7220 */ /* 0x000fe20000400000 */
[----:B------:R-:W-:Y:S01]  /*3a40*/  @P1 FSEL R13, RZ, +INF , !P3 ;  /* 0x7f800000ff0d1808 */ /* 0x000fe20005800000 */
[----:B0-----:R-:W-:-:S04]  /*3a50*/  FADD R5, R5, R5 ;  /* 0x0000000505057221 */ /* 0x001fc80000000000 */
[----:B------:R-:W-:Y:S01]  /*3a60*/  FADD R18, -R5, R10 ;  /* 0x0000000a05127221 */ /* 0x000fe20000000100 */
[----:B------:R-:W-:Y:S06]  /*3a70*/  @P2 BRA `(.L_x_49) ;  /* 0x00000000005c2947 */ /* 0x000fec0003800000 */
[----:B------:R-:W-:-:S04]  /*3a80*/  FSETP.NAN.AND P1, PT, |R10|, |R10|, PT ;  /* 0x4000000a0a00720b */ /* 0x000fc80003f28200 */
[----:B------:R-:W-:-:S13]  /*3a90*/  FSETP.NUM.AND P1, PT, |R4|, |R4|, !P1 ;  /* 0x400000040400720b */ /* 0x000fda0004f27200 */
[----:B------:R-:W-:Y:S01]  /*3aa0*/  @!P1 FADD R17, R4, R10 ;  /* 0x0000000a04119221 */ /* 0x000fe20000000000 */
[----:B------:R-:W-:Y:S06]  /*3ab0*/  @!P1 BRA `(.L_x_49) ;  /* 0x00000000004c9947 */ /* 0x000fec0003800000 */
[----:B------:R-:W-:-:S04]  /*3ac0*/  FSETP.NEU.AND P1, PT, |R4|, +INF , PT ;  /* 0x7f8000000400780b */ /* 0x000fc80003f2d200 */
[----:B------:R-:W-:-:S04]  /*3ad0*/  FSETP.NEU.AND P1, PT, R4, RZ, P1 ;  /* 0x000000ff0400720b */ /* 0x000fc80000f2d000 */
[----:B------:R-:W-:Y:S02]  /*3ae0*/  FSETP.GEU.OR P2, PT, R10, RZ, P1 ;  /* 0x000000ff0a00720b */ /* 0x000fe40000f4e400 */
[----:B------:R-:W-:-:S07]  /*3af0*/  FSETP.NEU.AND P3, PT, |R18|, 1, !P1 ;  /* 0x3f8000001200780b */ /* 0x000fce0004f6d200 */
[----:B------:R-:W-:-:S05]  /*3b00*/  @!P1 FADD R3, R4, R4 ;  /* 0x0000000404039221 */ /* 0x000fca0000000000 */
[----:B------:R-:W-:-:S04]  /*3b10*/  @!P2 LOP3.LUT R3, R3, 0x7f800000, RZ, 0x3c, !PT ;  /* 0x7f8000000303a812 */ /* 0x000fc800078e3cff */
[----:B------:R-:W-:-:S04]  /*3b20*/  @P3 LOP3.LUT R3, R3, 0x7fffffff, RZ, 0xc0, !PT ;  /* 0x7fffffff03033812 */ /* 0x000fc800078ec0ff */
[----:B------:R-:W-:Y:S01]  /*3b30*/  @!P1 MOV R17, R3 ;  /* 0x0000000300119202 */ /* 0x000fe20000000f00 */
[----:B------:R-:W-:Y:S06]  /*3b40*/  @!P1 BRA `(.L_x_49) ;  /* 0x0000000000289947 */ /* 0x000fec0003800000 */
[----:B------:R-:W-:Y:S02]  /*3b50*/  FSETP.NEU.AND P1, PT, |R10|, +INF , PT ;  /* 0x7f8000000a00780b */ /* 0x000fe40003f2d200 */
[----:B------:R-:W-:-:S13]  /*3b60*/  FSETP.EQ.AND P2, PT, R4, -1, PT ;  /* 0xbf8000000400780b */ /* 0x000fda0003f42000 */
[----:B------:R-:W-:Y:S05]  /*3b70*/  @!P1 BRA P2, `(.L_x_49) ;  /* 0x00000000001c9947 */ /* 0x000fea0001000000 */
[----:B------:R-:W-:Y:S02]  /*3b80*/  FSETP.GEU.AND P2, PT, R4, RZ, PT ;  /* 0x000000ff0400720b */ /* 0x000fe40003f4e000 */
[----:B------:R-:W-:-:S11]  /*3b90*/  MOV R17, R13 ;  /* 0x0000000d00117202 */ /* 0x000fd60000000f00 */
[----:B------:R-:W0:Y:S01]  /*3ba0*/  @!P2 FRND.FLOOR R3, R10 ;  /* 0x0000000a0003a307 */ /* 0x000e220000205000 */
[----:B------:R-:W-:Y:S02]  /*3bb0*/  @!P2 FSETP.NEU.AND P3, PT, |R18|, 1, PT ;  /* 0x3f8000001200a80b */ /* 0x000fe40003f6d200 */
[----:B0-----:R-:W-:Y:S02]  /*3bc0*/  @!P2 FSETP.NEU.AND P1, PT, R10, R3, PT ;  /* 0x000000030a00a20b */ /* 0x001fe40003f2d000 */
[----:B------:R-:W-:-:S04]  /*3bd0*/  @!P2 FSEL R3, R13, -R13, P3 ;  /* 0x8000000d0d03a208 */ /* 0x000fc80001800000 */
[----:B------:R-:W-:-:S07]  /*3be0*/  @!P2 FSEL R17, R3, +QNAN , !P1 ;  /* 0x7fffffff0311a808 */ /* 0x000fce0004800000 */
.L_x_49:
[----:B------:R-:W-:Y:S05]  /*3bf0*/  BSYNC.RECONVERGENT B0 ;  /* 0x0000000000007941 */ /* 0x000fea0003800200 */
.L_x_48:
[----:B------:R-:W0:Y:S01]  /*3c00*/  MUFU.RCP R4, R11 ;  /* 0x0000000b00047308 */ /* 0x000e220000001000 */
[----:B------:R-:W-:Y:S07]  /*3c10*/  BSSY.RECONVERGENT B2, `(.L_x_50) ;  /* 0x000000e000027945 */ /* 0x000fee0003800200 */
[----:B------:R-:W1:Y:S01]  /*3c20*/  FCHK P1, R16, R11 ;  /* 0x0000000b10007302 */ /* 0x000e620000020000 */
[----:B0-----:R-:W-:-:S04]  /*3c30*/  FFMA R5, R4, -R11, 1 ;  /* 0x3f80000004057423 */ /* 0x001fc8000000080b */
[----:B------:R-:W-:Y:S01]  /*3c40*/  FFMA R5, R4, R5, R4 ;  /* 0x0000000504057223 */ /* 0x000fe20000000004 */
[----:B------:R-:W-:-:S03]  /*3c50*/  I2FP.F32.S32 R4, R19 ;  /* 0x0000001300047245 */ /* 0x000fc60000201400 */
[----:B------:R-:W-:Y:S02]  /*3c60*/  FFMA R6, R5, R16, RZ ;  /* 0x0000001005067223 */ /* 0x000fe400000000ff */
[----:B------:R-:W-:Y:S02]  /*3c70*/  FMUL R3, R4, R17 ;  /* 0x0000001104037220 */ /* 0x000fe40000400000 */
[----:B------:R-:W-:-:S04]  /*3c80*/  FFMA R13, R6, -R11, R16 ;  /* 0x8000000b060d7223 */ /* 0x000fc80000000010 */
[----:B------:R-:W-:Y:S01]  /*3c90*/  FFMA R4, R5, R13, R6 ;  /* 0x0000000d05047223 */ /* 0x000fe20000000006 */
[----:B-1----:R-:W-:Y:S06]  /*3ca0*/  @!P1 BRA `(.L_x_51) ;  /* 0x0000000000109947 */ /* 0x002fec0003800000 */
[----:B------:R-:W-:Y:S01]  /*3cb0*/  IMAD.MOV.U32 R5, RZ, RZ, R16 ;  /* 0x000000ffff057224 */ /* 0x000fe200078e0010 */
[----:B------:R-:W-:Y:S02]  /*3cc0*/  MOV R4, R11 ;  /* 0x0000000b00047202 */ /* 0x000fe40000000f00 */
[----:B------:R-:W-:-:S07]  /*3cd0*/  MOV R6, 0x3cf0 ;  /* 0x00003cf000067802 */ /* 0x000fce0000000f00 */
[----:B------:R-:W-:Y:S05]  /*3ce0*/  CALL.REL.NOINC `($__internal_2_$__cuda_sm3x_div_rn_noftz_f32_slowpath) ;  /* 0x0000002400047944 */ /* 0x000fea0003c00000 */
.L_x_51:
[----:B------:R-:W-:Y:S05]  /*3cf0*/  BSYNC.RECONVERGENT B2 ;  /* 0x0000000000027941 */ /* 0x000fea0003800200 */
.L_x_50:
[C---:B------:R-:W-:Y:S01]  /*3d00*/  FMUL R5, |R4|.reuse, 16777216 ;  /* 0x4b80000004057820 */ /* 0x040fe20000400200 */
[----:B------:R-:W-:Y:S01]  /*3d10*/  FSETP.GEU.AND P1, PT, |R4|, 1.175494350822287508e-38, PT ;  /* 0x008000000400780b */ /* 0x000fe20003f2e200 */
[----:B------:R-:W-:Y:S03]  /*3d20*/  BSSY.RECONVERGENT B0, `(.L_x_52) ;  /* 0x0000058000007945 */ /* 0x000fe60003800200 */
        /* <DEDUP_REMOVED lines=39> */
[----:B------:R-:W-:Y:S01]  /*3fa0*/  IMAD.MOV.U32 R14, RZ, RZ, 0x391fcb8e ;  /* 0x391fcb8eff0e7424 */ /* 0x000fe200078e00ff */
[----:B------:R-:W1:Y:S01]  /*3fb0*/  F2I.NTZ R15, R5 ;  /* 0x00000005000f7305 */ /* 0x000e620000203100 */
[----:B0-----:R-:W-:Y:S01]  /*3fc0*/  FADD R6, R5, -R16 ;  /* 0x8000001005067221 */ /* 0x001fe20000000000 */
[----:B------:R-:W-:-:S03]  /*3fd0*/  FSETP.GT.AND P1, PT, R16, RZ, PT ;  /* 0x000000ff1000720b */ /* 0x000fc60003f24000 */
[----:B------:R-:W-:Y:S01]  /*3fe0*/  FADD R13, R13, R6 ;  /* 0x000000060d0d7221 */ /* 0x000fe20000000000 */
[----:B------:R-:W-:Y:S02]  /*3ff0*/  SEL R16, RZ, 0x83000000, P1 ;  /* 0x83000000ff107807 */ /* 0x000fe40000800000 */
[----:B------:R-:W-:Y:S01]  /*4000*/  FSETP.NEU.AND P1, PT, R12, RZ, PT ;  /* 0x000000ff0c00720b */ /* 0x000fe20003f2d000 */
[C---:B------:R-:W-:Y:S01]  /*4010*/  FFMA R6, R13.reuse, R14, 0.0013391353422775864601 ;  /* 0x3aaf85ed0d067423 */ /* 0x040fe2000000000e */
[----:B------:R-:W-:Y:S02]  /*4020*/  IADD3 R17, PT, PT, R16, 0x7f000000, RZ ;  /* 0x7f00000010117810 */ /* 0x000fe40007ffe0ff */
[----:B------:R-:W-:Y:S01]  /*4030*/  FSETP.EQ.OR P3, PT, R4, 1, !P1 ;  /* 0x3f8000000400780b */ /* 0x000fe20004f62400 */
[----:B------:R-:W-:Y:S01]  /*4040*/  FFMA R6, R13, R6, 0.0096188392490148544312 ;  /* 0x3c1d98560d067423 */ /* 0x000fe20000000006 */
[----:B-1----:R-:W-:Y:S02]  /*4050*/  LEA R15, R15, -R16, 0x17 ;  /* 0x800000100f0f7211 */ /* 0x002fe400078eb8ff */
[----:B------:R-:W-:Y:S01]  /*4060*/  MOV R16, 0x3f800000 ;  /* 0x3f80000000107802 */ /* 0x000fe20000000f00 */
        /* <DEDUP_REMOVED lines=28> */
[----:B------:R-:W-:Y:S01]  /*4230*/  FSETP.GEU.AND P3, PT, R4, RZ, PT ;  /* 0x000000ff0400720b */ /* 0x000fe20003f6e000 */
[----:B------:R-:W-:-:S12]  /*4240*/  IMAD.MOV.U32 R16, RZ, RZ, R14 ;  /* 0x000000ffff107224 */ /* 0x000fd800078e000e */
[----:B------:R-:W0:Y:S01]  /*4250*/  @!P3 FRND.FLOOR R5, R12 ;  /* 0x0000000c0005b307 */ /* 0x000e220000205000 */
[----:B------:R-:W-:-:S04]  /*4260*/  @!P3 FSETP.NEU.AND P4, PT, |R17|, 1, PT ;  /* 0x3f8000001100b80b */ /* 0x000fc80003f8d200 */
[----:B------:R-:W-:Y:S02]  /*4270*/  @!P3 FSEL R4, R14, -R14, P4 ;  /* 0x8000000e0e04b208 */ /* 0x000fe40002000000 */
[----:B0-----:R-:W-:-:S04]  /*4280*/  @!P3 FSETP.NEU.AND P2, PT, R12, R5, PT ;  /* 0x000000050c00b20b */ /* 0x001fc80003f4d000 */
[----:B------:R-:W-:-:S09]  /*4290*/  @!P3 FSEL R16, R4, +QNAN , !P2 ;  /* 0x7fffffff0410b808 */ /* 0x000fd20005000000 */
.L_x_53:
[----:B------:R-:W-:Y:S05]  /*42a0*/  BSYNC.RECONVERGENT B0 ;  /* 0x0000000000007941 */ /* 0x000fea0003800200 */
.L_x_52:
        /* <DEDUP_REMOVED lines=9> */
[----:B------:R-:W-:Y:S02]  /*4340*/  MOV R5, R0 ;  /* 0x0000000000057202 */ /* 0x000fe40000000f00 */
[----:B------:R-:W-:Y:S02]  /*4350*/  MOV R4, R9 ;  /* 0x0000000900047202 */ /* 0x000fe40000000f00 */
[----:B------:R-:W-:-:S07]  /*4360*/  MOV R6, 0x4380 ;  /* 0x0000438000067802 */ /* 0x000fce0000000f00 */
[----:B------:R-:W-:Y:S05]  /*4370*/  CALL.REL.NOINC `($__internal_2_$__cuda_sm3x_div_rn_noftz_f32_slowpath) ;  /* 0x0000001c00607944 */ /* 0x000fea0003c00000 */
.L_x_55:
[----:B------:R-:W-:Y:S05]  /*4380*/  BSYNC.RECONVERGENT B2 ;  /* 0x0000000000027941 */ /* 0x000fea0003800200 */
.L_x_54:
[C---:B------:R-:W-:Y:S01]  /*4390*/  FMUL R5, |R4|.reuse, 16777216 ;  /* 0x4b80000004057820 */ /* 0x040fe20000400200 */
[C---:B------:R-:W-:Y:S01]  /*43a0*/  FSETP.GEU.AND P2, PT, |R4|.reuse, 1.175494350822287508e-38, PT ;  /* 0x008000000400780b */ /* 0x040fe20003f4e200 */
[----:B------:R-:W-:Y:S01]  /*43b0*/  IMAD.MOV.U32 R21, RZ, RZ, 0x3a2c32e4 ;  /* 0x3a2c32e4ff157424 */ /* 0x000fe200078e00ff */
[----:B------:R-:W-:Y:S01]  /*43c0*/  FSETP.EQ.OR P0, PT, R4, 1, !P0 ;  /* 0x3f8000000400780b */ /* 0x000fe20004702400 */
[----:B------:R-:W-:Y:S01]  /*43d0*/  BSSY.RECONVERGENT B0, `(.L_x_56) ;  /* 0x0000051000007945 */ /* 0x000fe20003800200 */
        /* <DEDUP_REMOVED lines=9> */
[----:B------:R-:W0:Y:S01]  /*4470*/  MUFU.RCP R5, R5 ;  /* 0x0000000500057308 */ /* 0x000e220000001000 */
[----:B------:R-:W-:Y:S02]  /*4480*/  FFMA R13, R13, 1.1920928955078125e-07, R6 ;  /* 0x340000000d0d7823 */ /* 0x000fe40000000006 */
[----:B0-----:R-:W-:-:S04]  /*4490*/  FMUL R0, R5, R14 ;  /* 0x0000000e05007220 */ /* 0x001fc80000400000 */
        /* <DEDUP_REMOVED lines=8> */
[----:B------:R-:W-:Y:S01]  /*4520*/  FFMA R13, R0, 1.4426950216293334961, R13 ;  /* 0x3fb8aa3b000d7823 */ /* 0x000fe2000000000d */
[----:B------:R-:W-:-:S02]  /*4530*/  HFMA2 R15, -RZ, RZ, 0.64013671875, -15.109375 ;  /* 0x391fcb8eff0f7431 */ /* 0x000fc400000001ff */
        /* <DEDUP_REMOVED lines=19> */
[----:B------:R-:W-:-:S04]  /*4670*/  FADD R0, R0, R13 ;  /* 0x0000000d00007221 */ /* 0x000fc80000000000 */
[C---:B------:R-:W-:Y:S01]  /*4680*/  FFMA R13, R0.reuse, R15, 0.0013391353422775864601 ;  /* 0x3aaf85ed000d7423 */ /* 0x040fe2000000000f */
[----:B------:R-:W-:Y:S02]  /*4690*/  SEL R15, RZ, 0x83000000, P2 ;  /* 0x83000000ff0f7807 */ /* 0x000fe40001000000 */
[----:B------:R-:W-:Y:S01]  /*46a0*/  FSETP.GT.AND P2, PT, |R5|, 152, PT ;  /* 0x431800000500780b */ /* 0x000fe20003f44200 */
[----:B------:R-:W-:Y:S01]  /*46b0*/  FFMA R13, R0, R13, 0.0096188392490148544312 ;  /* 0x3c1d9856000d7423 */ /* 0x000fe2000000000d */
[----:B------:R-:W-:Y:S02]  /*46c0*/  IADD3 R14, PT, PT, R15, 0x7f000000, RZ ;  /* 0x7f0000000f0e7810 */ /* 0x000fe40007ffe0ff */
[----:B-1----:R-:W-:Y:S01]  /*46d0*/  LEA R6, R6, -R15, 0x17 ;  /* 0x8000000f06067211 */ /* 0x002fe200078eb8ff */
        /* <DEDUP_REMOVED lines=25> */
[----:B------:R-:W-:Y:S02]  /*4870*/  FSETP.GEU.AND P0, PT, R4, RZ, PT ;  /* 0x000000ff0400720b */ /* 0x000fe40003f0e000 */
[----:B------:R-:W-:-:S11]  /*4880*/  MOV R0, R6 ;  /* 0x0000000600007202 */ /* 0x000fd60000000f00 */
[----:B------:R-:W0:Y:S01]  /*4890*/  @!P0 FRND.FLOOR R5, R10 ;  /* 0x0000000a00058307 */ /* 0x000e220000205000 */
[----:B------:R-:W-:-:S04]  /*48a0*/  @!P0 FSETP.NEU.AND P2, PT, |R18|, 1, PT ;  /* 0x3f8000001200880b */ /* 0x000fc80003f4d200 */
[----:B------:R-:W-:Y:S02]  /*48b0*/  @!P0 FSEL R4, R6, -R6, P2 ;  /* 0x8000000606048208 */ /* 0x000fe40001000000 */
[----:B0-----:R-:W-:-:S04]  /*48c0*/  @!P0 FSETP.NEU.AND P3, PT, R10, R5, PT ;  /* 0x000000050a00820b */ /* 0x001fc80003f6d000 */
[----:B------:R-:W-:-:S09]  /*48d0*/  @!P0 FSEL R0, R4, +QNAN , !P3 ;  /* 0x7fffffff04008808 */ /* 0x000fd20005800000 */
.L_x_57:
[----:B------:R-:W-:Y:S05]  /*48e0*/  BSYNC.RECONVERGENT B0 ;  /* 0x0000000000007941 */ /* 0x000fea0003800200 */
.L_x_56:
        /* <DEDUP_REMOVED lines=13> */
.L_x_59:
[----:B------:R-:W-:Y:S05]  /*49c0*/  BSYNC.RECONVERGENT B2 ;  /* 0x0000000000027941 */ /* 0x000fea0003800200 */
.L_x_58:
[C---:B------:R-:W-:Y:S01]  /*49d0*/  FMUL R5, |R4|.reuse, 16777216 ;  /* 0x4b80000004057820 */ /* 0x040fe20000400200 */
[C---:B------:R-:W-:Y:S01]  /*49e0*/  FSETP.GEU.AND P0, PT, |R4|.reuse, 1.175494350822287508e-38, PT ;  /* 0x008000000400780b */ /* 0x040fe20003f0e200 */
[----:B------:R-:W-:Y:S01]  /*49f0*/  HFMA2 R19, -RZ, RZ, 0.771484375, 0.21533203125 ;  /* 0x3a2c32e4ff137431 */ /* 0x000fe200000001ff */
[----:B------:R-:W-:Y:S01]  /*4a00*/  FSETP.EQ.OR P1, PT, R4, 1, !P1 ;  /* 0x3f8000000400780b */ /* 0x000fe20004f22400 */
[----:B------:R-:W-:Y:S01]  /*4a10*/  BSSY.RECONVERGENT B0, `(.L_x_60) ;  /* 0x0000052000007945 */ /* 0x000fe20003800200 */
[----:B------:R-:W-:-:S04]  /*4a20*/  FSEL R5, R5, |R4|, !P0 ;  /* 0x4000000405057208 */ /* 0x000fc80004000000 */
[----:B------:R-:W-:-:S04]  /*4a30*/  IADD3 R2, PT, PT, R5, -0x3f3504f3, RZ ;  /* 0xc0cafb0d05027810 */ /* 0x000fc80007ffe0ff */
[----:B------:R-:W-:-:S04]  /*4a40*/  LOP3.LUT R2, R2, 0xff800000, RZ, 0xc0, !PT ;  /* 0xff80000002027812 */ /* 0x000fc800078ec0ff */
[----:B------:R-:W-:Y:S01]  /*4a50*/  I2FP.F32.S32 R14, R2 ;  /* 0x00000002000e7245 */ /* 0x000fe20000201400 */
[----:B------:R-:W-:-:S04]  /*4a60*/  IMAD.IADD R5, R5, 0x1, -R2 ;  /* 0x0000000105057824 */ /* 0x000fc800078e0a02 */
        /* <DEDUP_REMOVED lines=22> */
[----:B------:R-:W-:Y:S01]  /*4bd0*/  FFMA R6, R15, R13, R6 ;  /* 0x0000000d0f067223 */ /* 0x000fe20000000006 */
[----:B------:R-:W-:-:S03]  /*4be0*/  MOV R15, 0x391fcb8e ;  /* 0x391fcb8e000f7802 */ /* 0x000fc60000000f00 */
        /* <DEDUP_REMOVED lines=9> */
[----:B------:R1:W2:Y:S01]  /*4c80*/  F2I.NTZ R6, R13 ;  /* 0x0000000d00067305 */ /* 0x0002a20000203100 */
[----:B0-----:R-:W-:Y:S01]  /*4c90*/  FADD R5, R13, -R14 ;  /* 0x8000000e0d057221 */ /* 0x001fe20000000000 */
[----:B------:R-:W-:-:S03]  /*4ca0*/  FSETP.GT.AND P0, PT, R14, RZ, PT ;  /* 0x000000ff0e00720b */ /* 0x000fc60003f04000 */
[----:B------:R-:W-:-:S04]  /*4cb0*/  FADD R2, R2, R5 ;  /* 0x0000000502027221 */ /* 0x000fc80000000000 */
[C---:B------:R-:W-:Y:S01]  /*4cc0*/  FFMA R5, R2.reuse, R15, 0.0013391353422775864601 ;  /* 0x3aaf85ed02057423 */ /* 0x040fe2000000000f */
[----:B------:R-:W-:Y:S02]  /*4cd0*/  SEL R15, RZ, 0x83000000, P0 ;  /* 0x83000000ff0f7807 */ /* 0x000fe40000000000 */
[----:B------:R-:W-:Y:S01]  /*4ce0*/  FSETP.GT.AND P0, PT, |R13|, 152, PT ;  /* 0x431800000d00780b */ /* 0x000fe20003f04200 */
[----:B------:R-:W-:Y:S01]  /*4cf0*/  FFMA R5, R2, R5, 0.0096188392490148544312 ;  /* 0x3c1d985602057423 */ /* 0x000fe20000000005 */
[----:B------:R-:W-:Y:S01]  /*4d00*/  IADD3 R14, PT, PT, R15, 0x7f000000, RZ ;  /* 0x7f0000000f0e7810 */ /* 0x000fe20007ffe0ff */
[----:B-1----:R-:W-:Y:S01]  /*4d10*/  IMAD.MOV.U32 R13, RZ, RZ, 0x3f800000 ;  /* 0x3f800000ff0d7424 */ /* 0x002fe200078e00ff */
[----:B--2---:R-:W-:Y:S01]  /*4d20*/  LEA R6, R6, -R15, 0x17 ;  /* 0x8000000f06067211 */ /* 0x004fe200078eb8ff */
[----:B------:R-:W-:-:S04]  /*4d30*/  FFMA R5, R2, R5, 0.055503588169813156128 ;  /* 0x3d6357bb02057423 */ /* 0x000fc80000000005 */
[----:B------:R-:W-:-:S04]  /*4d40*/  FFMA R5, R2, R5, 0.24022644758224487305 ;  /* 0x3e75fdec02057423 */ /* 0x000fc80000000005 */
[----:B------:R-:W-:-:S04]  /*4d50*/  FFMA R5, R2, R5, 0.69314718246459960938 ;  /* 0x3f31721802057423 */ /* 0x000fc80000000005 */
[----:B------:R-:W-:Y:S01]  /*4d60*/  FFMA R5, R2, R5, 1 ;  /* 0x3f80000002057423 */ /* 0x000fe20000000005 */
[----:B------:R-:W-:-:S03]  /*4d70*/  HFMA2 R2, -RZ, RZ, 1.875, 0 ;  /* 0x3f800000ff027431 */ /* 0x000fc600000001ff */
        /* <DEDUP_REMOVED lines=27> */
.L_x_61:
[----:B------:R-:W-:Y:S05]  /*4f30*/  BSYNC.RECONVERGENT B0 ;  /* 0x0000000000007941 */ /* 0x000fea0003800200 */
.L_x_60:
[----:B------:R-:W-:Y:S01]  /*4f40*/  HFMA2 R4, -RZ, RZ, 0.8837890625, 10.2890625 ;  /* 0x3b124925ff047431 */ /* 0x000fe200000001ff */
[----:B------:R-:W0:Y:S01]  /*4f50*/  FCHK P0, R0, 448 ;  /* 0x43e0000000007902 */ /* 0x000e220000000000 */
[----:B------:R-:W-:Y:S03]  /*4f60*/  BSSY.RECONVERGENT B2, `(.L_x_62) ;  /* 0x000000c000027945 */ /* 0x000fe60003800200 */
[----:B------:R-:W-:-:S04]  /*4f70*/  FFMA R5, R4, -448, R13 ;  /* 0xc3e0000004057823 */ /* 0x000fc8000000000d */
[----:B------:R-:W-:-:S04]  /*4f80*/  FFMA R5, R5, R4, 0.0022321429569274187088 ;  /* 0x3b12492505057423 */ /* 0x000fc80000000004 */
[----:B------:R-:W-:-:S04]  /*4f90*/  FFMA R13, R5, R0, RZ ;  /* 0x00000000050d7223 */ /* 0x000fc800000000ff */
[----:B------:R-:W-:-:S04]  /*4fa0*/  FFMA R18, R13, -448, R0 ;  /* 0xc3e000000d127823 */ /* 0x000fc80000000000 */
[----:B------:R-:W-:Y:S01]  /*4fb0*/  FFMA R18, R5, R18, R13 ;  /* 0x0000001205127223 */ /* 0x000fe2000000000d */
[----:B0-----:R-:W-:Y:S06]  /*4fc0*/  @!P0 BRA `(.L_x_63) ;  /* 0x0000000000148947 */ /* 0x001fec0003800000 */
[----:B------:R-:W-:Y:S01]  /*4fd0*/  IMAD.MOV.U32 R5, RZ, RZ, R0 ;  /* 0x000000ffff057224 */ /* 0x000fe200078e0000 */
[----:B------:R-:W-:Y:S02]  /*4fe0*/  MOV R4, 0x43e00000 ;  /* 0x43e0000000047802 */ /* 0x000fe40000000f00 */
[----:B------:R-:W-:-:S07]  /*4ff0*/  MOV R6, 0x5010 ;  /* 0x0000501000067802 */ /* 0x000fce0000000f00 */
[----:B------:R-:W-:Y:S05]  /*5000*/  CALL.REL.NOINC `($__internal_2_$__cuda_sm3x_div_rn_noftz_f32_slowpath) ;  /* 0x00000010003c7944 */ /* 0x000fea0003c00000 */
[----:B------:R-:W-:-:S07]  /*5010*/  MOV R18, R4 ;  /* 0x0000000400127202 */ /* 0x000fce0000000f00 */
.L_x_63:
[----:B------:R-:W-:Y:S05]  /*5020*/  BSYNC.RECONVERGENT B2 ;  /* 0x0000000000027941 */ /* 0x000fea0003800200 */
.L_x_62:
[----:B------:R-:W-:Y:S01]  /*5030*/  HFMA2 R0, -RZ, RZ, 0.8837890625, 10.2890625 ;  /* 0x3b124925ff007431 */ /* 0x000fe200000001ff */
[----:B------:R-:W-:Y:S01]  /*5040*/  MOV R17, 0x43e00000 ;  /* 0x43e0000000117802 */ /* 0x000fe20000000f00 */
[----:B------:R-:W0:Y:S01]  /*5050*/  FCHK P0, R2, 448 ;  /* 0x43e0000002007902 */ /* 0x000e220000000000 */
[----:B------:R-:W-:Y:S03]  /*5060*/  BSSY.RECONVERGENT B2, `(.L_x_64) ;  /* 0x000000c000027945 */ /* 0x000fe60003800200 */
[----:B------:R-:W-:-:S04]  /*5070*/  FFMA R17, R0, -R17, 1 ;  /* 0x3f80000000117423 */ /* 0x000fc80000000811 */
        /* <DEDUP_REMOVED lines=10> */
.L_x_65:
[----:B------:R-:W-:Y:S05]  /*5120*/  BSYNC.RECONVERGENT B2 ;  /* 0x0000000000027941 */ /* 0x000fea0003800200 */
.L_x_64:
        /* <DEDUP_REMOVED lines=13> */
.L_x_67:
[----:B------:R-:W-:Y:S05]  /*5200*/  BSYNC.RECONVERGENT B2 ;  /* 0x0000000000027941 */ /* 0x000fea0003800200 */
.L_x_66:
[----:B------:R-:W0:Y:S01]  /*5210*/  MUFU.RCP R0, R17 ;  /* 0x0000001100007308 */ /* 0x000e220000001000 */
[----:B------:R-:W-:Y:S07]  /*5220*/  BSSY.RECONVERGENT B2, `(.L_x_68) ;  /* 0x000000e000027945 */ /* 0x000fee0003800200 */
[----:B------:R-:W1:Y:S01]  /*5230*/  FCHK P0, R16, R17 ;  /* 0x0000001110007302 */ /* 0x000e620000000000 */
[----:B0-----:R-:W-:-:S04]  /*5240*/  FFMA R3, R0, -R17, 1 ;  /* 0x3f80000000037423 */ /* 0x001fc80000000811 */
[----:B------:R-:W-:Y:S01]  /*5250*/  FFMA R3, R0, R3, R0 ;  /* 0x0000000300037223 */ /* 0x000fe20000000000 */
[----:B------:R-:W-:-:S03]  /*5260*/  F2FP.SATFINITE.E4M3.F32.PACK_AB_MERGE_C R0, RZ, R4, RZ ;  /* 0x00000004ff00723e */ /* 0x000fc600048070ff */
[----:B------:R-:W-:-:S04]  /*5270*/  FFMA R5, R3, R16, RZ ;  /* 0x0000001003057223 */ /* 0x000fc800000000ff */
[----:B------:R-:W-:-:S04]  /*5280*/  FFMA R2, R5, -R17, R16 ;  /* 0x8000001105027223 */ /* 0x000fc80000000010 */
[----:B------:R-:W-:Y:S01]  /*5290*/  FFMA R6, R3, R2, R5 ;  /* 0x0000000203067223 */ /* 0x000fe20000000005 */
[----:B-1----:R-:W-:Y:S06]  /*52a0*/  @!P0 BRA `(.L_x_69) ;  /* 0x0000000000148947 */ /* 0x002fec0003800000 */
[----:B------:R-:W-:Y:S01]  /*52b0*/  IMAD.MOV.U32 R5, RZ, RZ, R16 ;  /* 0x000000ffff057224 */ /* 0x000fe200078e0010 */
[----:B------:R-:W-:Y:S02]  /*52c0*/  MOV R4, R17 ;  /* 0x0000001100047202 */ /* 0x000fe40000000f00 */
[----:B------:R-:W-:-:S07]  /*52d0*/  MOV R6, 0x52f0 ;  /* 0x000052f000067802 */ /* 0x000fce0000000f00 */
[----:B------:R-:W-:Y:S05]  /*52e0*/  CALL.REL.NOINC `($__internal_2_$__cuda_sm3x_div_rn_noftz_f32_slowpath) ;  /* 0x0000000c00847944 */ /* 0x000fea0003c00000 */
[----:B------:R-:W-:-:S07]  /*52f0*/  MOV R6, R4 ;  /* 0x0000000400067202 */ /* 0x000fce0000000f00 */
.L_x_69:
[----:B------:R-:W-:Y:S05]  /*5300*/  BSYNC.RECONVERGENT B2 ;  /* 0x0000000000027941 */ /* 0x000fea0003800200 */
.L_x_68:
[----:B------:R-:W0:Y:S01]  /*5310*/  LDCU.64 UR4, c[0x0][0x390] ;  /* 0x00007200ff0477ac */ /* 0x000e220008000a00 */
[----:B------:R-:W1:Y:S01]  /*5320*/  LDC.64 R24, c[0x0][0x398] ;  /* 0x0000e600ff187b82 */ /* 0x000e620000000a00 */
[----:B------:R-:W-:Y:S01]  /*5330*/  SHF.R.S32.HI R13, RZ, 0x1f, R8 ;  /* 0x0000001fff0d7819 */ /* 0x000fe20000011408 */
[----:B------:R-:W2:Y:S06]  /*5340*/  LDCU.64 UR6, c[0x0][0x3b0] ;  /* 0x00007600ff0677ac */ /* 0x000eac0008000a00 */
[----:B------:R-:W3:Y:S08]  /*5350*/  LDC.64 R2, c[0x0][0x3b8] ;  /* 0x0000ee00ff027b82 */ /* 0x000ef00000000a00 */
[----:B------:R-:W4:Y:S01]  /*5360*/  LDC.64 R4, c[0x0][0x3a0] ;  /* 0x0000e800ff047b82 */ /* 0x000f220000000a00 */
[----:B0-----:R-:W-:-:S02]  /*5370*/  IADD3 R26, P0, PT, R8, UR4, RZ ;  /* 0x00000004081a7c10 */ /* 0x001fc4000ff1e0ff */
[----:B--2---:R-:W-:Y:S02]  /*5380*/  IADD3 R28, P1, PT, R8, UR6, RZ ;  /* 0x00000006081c7c10 */ /* 0x004fe4000ff3e0ff */
[----:B------:R-:W-:-:S03]  /*5390*/  IADD3.X R27, PT, PT, R13, UR5, RZ, P0, !PT ;  /* 0x000000050d1b7c10 */ /* 0x000fc600087fe4ff */
[----:B------:R-:W0:Y:S01]  /*53a0*/  LDC.64 R14, c[0x0][0x3c0] ;  /* 0x0000f000ff0e7b82 */ /* 0x000e220000000a00 */
[----:B------:R-:W-:Y:S01]  /*53b0*/  IADD3.X R29, PT, PT, R13, UR7, RZ, P1, !PT ;  /* 0x000000070d1d7c10 */ /* 0x000fe20008ffe4ff */
[C---:B-1----:R-:W-:Y:S01]  /*53c0*/  IMAD.WIDE.U32 R24, R7.reuse, 0x4, R24 ;  /* 0x0000000407187825 */ /* 0x042fe200078e0018 */
[----:B------:R-:W-:Y:S01]  /*53d0*/  F2FP.SATFINITE.E4M3.F32.PACK_AB_MERGE_C R13, RZ, R6, RZ ;  /* 0x00000006ff0d723e */ /* 0x000fe200048070ff */
[----:B------:R-:W-:Y:S04]  /*53e0*/  STG.E.U8 desc[UR10][R26.64], R0 ;  /* 0x000000001a007986 */ /* 0x000fe8000c10110a */
[----:B------:R-:W1:Y:S01]  /*53f0*/  LDC.64 R20, c[0x0][0x3a8] ;  /* 0x0000ea00ff147b82 */ /* 0x000e620000000a00 */
[C---:B---3--:R-:W-:Y:S01]  /*5400*/  IMAD.WIDE.U32 R2, R7.reuse, 0x4, R2 ;  /* 0x0000000407027825 */ /* 0x048fe200078e0002 */
[----:B------:R-:W-:Y:S04]  /*5410*/  STG.E.U8 desc[UR10][R28.64], R13 ;  /* 0x0000000d1c007986 */ /* 0x000fe8000c10110a */
[----:B------:R-:W-:Y:S02]  /*5420*/  STG.E desc[UR10][R24.64], R18 ;  /* 0x0000001218007986 */ /* 0x000fe4000c10190a */
[----:B------:R-:W2:Y:S01]  /*5430*/  LDC.64 R22, c[0x0][0x3c8] ;  /* 0x0000f200ff167b82 */ /* 0x000ea20000000a00 */
[C---:B----4-:R-:W-:Y:S01]  /*5440*/  IMAD.WIDE.U32 R4, R7.reuse, 0x4, R4 ;  /* 0x0000000407047825 */ /* 0x050fe200078e0004 */
[----:B------:R-:W-:Y:S04]  /*5450*/  STG.E desc[UR10][R2.64], R17 ;  /* 0x0000001102007986 */ /* 0x000fe8000c10190a */
[----:B------:R-:W-:Y:S01]  /*5460*/  STG.E desc[UR10][R4.64], R10 ;  /* 0x0000000a04007986 */ /* 0x000fe2000c10190a */
[----:B0-----:R-:W-:-:S05]  /*5470*/  IMAD.WIDE.U32 R14, R7, 0x4, R14 ;  /* 0x00000004070e7825 */ /* 0x001fca00078e000e */
[----:B------:R-:W-:Y:S01]  /*5480*/  STG.E desc[UR10][R14.64], R12 ;  /* 0x0000000c0e007986 */ /* 0x000fe2000c10190a */
[----:B-1----:R-:W-:-:S05]  /*5490*/  IMAD.WIDE.U32 R20, R7, 0x4, R20 ;  /* 0x0000000407147825 */ /* 0x002fca00078e0014 */
[----:B------:R-:W-:Y:S01]  /*54a0*/  STG.E desc[UR10][R20.64], R9 ;  /* 0x0000000914007986 */ /* 0x000fe2000c10190a */
[----:B--2---:R-:W-:-:S05]  /*54b0*/  IMAD.WIDE.U32 R22, R7, 0x4, R22 ;  /* 0x0000000407167825 */ /* 0x004fca00078e0016 */
[----:B------:R-:W-:Y:S01]  /*54c0*/  STG.E desc[UR10][R22.64], R11 ;  /* 0x0000000b16007986 */ /* 0x000fe2000c10190a */
[----:B------:R-:W-:Y:S05]  /*54d0*/  EXIT ;  /* 0x000000000000794d */ /* 0x000fea0003800000 */
.L_x_29:
[----:B------:R-:W-:Y:S01]  /*54e0*/  HFMA2 R2, -RZ, RZ, 0, 9.5367431640625e-07 ;  /* 0x00000010ff027431 */ /* 0x000fe200000001ff */
[----:B0-----:R-:W-:Y:S01]  /*54f0*/  MOV R9, R11 ;  /* 0x0000000b00097202 */ /* 0x001fe20000000f00 */
[----:B------:R-:W-:Y:S01]  /*5500*/  IMAD.MOV.U32 R5, RZ, RZ, 0x1f ;  /* 0x0000001fff057424 */ /* 0x000fe200078e00ff */
[----:B------:R-:W-:-:S07]  /*5510*/  MOV R0, 0xffffffff ;  /* 0xffffffff00007802 */ /* 0x000fce0000000f00 */
[----:B-123--:R-:W-:Y:S05]  /*5520*/  WARPSYNC.COLLECTIVE R0, `(.L_x_70) ;  /* 0x0000000000087348 */ /* 0x00efea0003c00000 */
[----:B------:R0:W4:Y:S02]  /*5530*/  SHFL.DOWN P1, R4, R9, R2, R5 ;  /* 0x0800000209047389 */ /* 0x0001240000020005 */
[----:B01234-:R-:W-:Y:S05]  /*5540*/  ENDCOLLECTIVE ;  /* 0x000000000000791b */ /* 0x01ffea0003800000 */
.L_x_70:
[----:B------:R-:W-:Y:S02]  /*5550*/  MOV R9, R6 ;  /* 0x0000000600097202 */ /* 0x000fe40000000f00 */
[----:B------:R-:W-:-:S07]  /*5560*/  MOV R14, R4 ;  /* 0x00000004000e7202 */ /* 0x000fce0000000f00 */
[----:B------:R-:W-:Y:S05]  /*5570*/  WARPSYNC.COLLECTIVE R0, `(.L_x_71) ;  /* 0x0000000000087348 */ /* 0x000fea0003c00000 */
[----:B------:R0:W1:Y:S02]  /*5580*/  SHFL.DOWN P1, R4, R9, R2, R5 ;  /* 0x0800000209047389 */ /* 0x0000640000020005 */
[----:B01----:R-:W-:Y:S05]  /*5590*/  ENDCOLLECTIVE ;  /* 0x000000000000791b */ /* 0x003fea0003800000 */
.L_x_71:
[----:B------:R-:W-:Y:S01]  /*55a0*/  FMNMX R14, |R14|, R11, !PT ;  /* 0x0000000b0e0e7209 */ /* 0x000fe20007800200 */
[----:B------:R-:W-:Y:S01]  /*55b0*/  IMAD.MOV.U32 R9, RZ, RZ, R10 ;  /* 0x000000ffff097224 */ /* 0x000fe200078e000a */
[----:B------:R-:W-:-:S07]  /*55c0*/  MOV R13, R4 ;  /* 0x00000004000d7202 */ /* 0x000fce0000000f00 */
[----:B------:R-:W-:Y:S05]  /*55d0*/  WARPSYNC.COLLECTIVE R0, `(.L_x_72) ;  /* 0x0000000000087348 */ /* 0x000fea0003c00000 */
[----:B------:R0:W1:Y:S02]  /*55e0*/  SHFL.DOWN P1, R4, R9, R2, R5 ;  /* 0x0800000209047389 */ /* 0x0000640000020005 */
[----:B01----:R-:W-:Y:S05]  /*55f0*/  ENDCOLLECTIVE ;  /* 0x000000000000791b */ /* 0x003fea0003800000 */
.L_x_72:
[----:B------:R-:W-:Y:S02]  /*5600*/  FMNMX R13, |R13|, R6, PT ;  /* 0x000000060d0d7209 */ /* 0x000fe40003800200 */
[----:B------:R-:W-:Y:S02]  /*5610*/  MOV R9, R12 ;  /* 0x0000000c00097202 */ /* 0x000fe40000000f00 */
[----:B------:R-:W-:-:S07]  /*5620*/  MOV R15, R4 ;  /* 0x00000004000f7202 */ /* 0x000fce0000000f00 */
[----:B------:R-:W-:Y:S05]  /*5630*/  WARPSYNC.COLLECTIVE R0, `(.L_x_73) ;  /* 0x0000000000087348 */ /* 0x000fea0003c00000 */
[----:B------:R0:W1:Y:S02]  /*5640*/  SHFL.DOWN P1, R4, R9, R2, R5 ;  /* 0x0800000209047389 */ /* 0x0000640000020005 */
[----:B01----:R-:W-:Y:S05]  /*5650*/  ENDCOLLECTIVE ;  /* 0x000000000000791b */ /* 0x003fea0003800000 */
.L_x_73:
[----:B------:R-:W-:Y:S01]  /*5660*/  FMNMX R15, |R15|, R10, !PT ;  /* 0x0000000a0f0f7209 */ /* 0x000fe20007800200 */
[----:B------:R-:W-:Y:S01]  /*5670*/  HFMA2 R2, -RZ, RZ, 0, 4.76837158203125e-07 ;  /* 0x00000008ff027431 */ /* 0x000fe200000001ff */
[----:B------:R-:W-:Y:S02]  /*5680*/  MOV R9, R14 ;  /* 0x0000000e00097202 */ /* 0x000fe40000000f00 */
[----:B------:R-:W-:-:S07]  /*5690*/  FMNMX R17, |R4|, R12, PT ;  /* 0x0000000c04117209 */ /* 0x000fce0003800200 */
[----:B------:R-:W-:Y:S05]  /*56a0*/  WARPSYNC.COLLECTIVE R0, `(.L_x_74) ;  /* 0x0000000000087348 */ /* 0x000fea0003c00000 */
[----:B------:R0:W1:Y:S02]  /*56b0*/  SHFL.DOWN P1, R4, R9, R2, R5 ;  /* 0x0800000209047389 */ /* 0x0000640000020005 */
[----:B01----:R-:W-:Y:S05]  /*56c0*/  ENDCOLLECTIVE ;  /* 0x000000000000791b */ /* 0x003fea0003800000 */
.L_x_74:
[----:B------:R-:W-:Y:S01]  /*56d0*/  MOV R9, R13 ;  /* 0x0000000d00097202 */ /* 0x000fe20000000f00 */
[----:B------:R-:W-:-:S07]  /*56e0*/  IMAD.MOV.U32 R19, RZ, RZ, R4 ;  /* 0x000000ffff137224 */ /* 0x000fce00078e0004 */
[----:B------:R-:W-:Y:S05]  /*56f0*/  WARPSYNC.COLLECTIVE R0, `(.L_x_75) ;  /* 0x0000000000087348 */ /* 0x000fea0003c00000 */
[----:B------:R0:W1:Y:S02]  /*5700*/  SHFL.DOWN P1, R4, R9, R2, R5 ;  /* 0x0800000209047389 */ /* 0x0000640000020005 */
[----:B01----:R-:W-:Y:S05]  /*5710*/  ENDCOLLECTIVE ;  /* 0x000000000000791b */ /* 0x003fea0003800000 */
.L_x_75:
[----:B------:R-:W-:Y:S02]  /*5720*/  FMNMX R19, R14, |R19|, !PT ;  /* 0x400000130e137209 */ /* 0x000fe40007800000 */
[----:B------:R-:W-:Y:S02]  /*5730*/  MOV R9, R15 ;  /* 0x0000000f00097202 */ /* 0x000fe40000000f00 */
[----:B------:R-:W-:-:S07]  /*5740*/  MOV R18, R4 ;  /* 0x0000000400127202 */ /* 0x000fce0000000f00 */
[----:B------:R-:W-:Y:S05]  /*5750*/  WARPSYNC.COLLECTIVE R0, `(.L_x_76) ;  /* 0x0000000000087348 */ /* 0x000fea0003c00000 */
[----:B------:R0:W1:Y:S02]  /*5760*/  SHFL.DOWN P1, R4, R9, R2, R5 ;  /* 0x0800000209047389 */ /* 0x0000640000020005 */
[----:B01----:R-:W-:Y:S05]  /*5770*/  ENDCOLLECTIVE ;  /* 0x000000000000791b */ /* 0x003fea0003800000 */
.L_x_76:
[----:B------:R-:W-:Y:S01]  /*5780*/  FMNMX R18, R13, |R18|, PT ;  /* 0x400000120d127209 */ /* 0x000fe20003800000 */
[----:B------:R-:W-:Y:S01]  /*5790*/  IMAD.MOV.U32 R9, RZ, RZ, R17 ;  /* 0x000000ffff097224 */ /* 0x000fe200078e0011 */
[----:B------:R-:W-:-:S07]  /*57a0*/  MOV R20, R4 ;  /* 0x0000000400147202 */ /* 0x000fce0000000f00 */
[----:B------:R-:W-:Y:S05]  /*57b0*/  WARPSYNC.COLLECTIVE R0, `(.L_x_77) ;  /* 0x0000000000087348 */ /* 0x000fea0003c00000 */
[----:B------:R0:W1:Y:S02]  /*57c0*/  SHFL.DOWN P1, R4, R9, R2, R5 ;  /* 0x0800000209047389 */ /* 0x0000640000020005 */
[----:B01----:R-:W-:Y:S05]  /*57d0*/  ENDCOLLECTIVE ;  /* 0x000000000000791b */ /* 0x003fea0003800000 */
.L_x_77:
[----:B------:R-:W-:Y:S01]  /*57e0*/  FMNMX R20, R15, |R20|, !PT ;  /* 0x400000140f147209 */ /* 0x000fe20007800000 */
[----:B------:R-:W-:Y:S01]  /*57f0*/  HFMA2 R2, -RZ, RZ, 0, 2.384185791015625e-07 ;  /* 0x00000004ff027431 */ /* 0x000fe200000001ff */
[----:B------:R-:W-:Y:S02]  /*5800*/  MOV R9, R19 ;  /* 0x0000001300097202 */ /* 0x000fe40000000f00 */
[----:B------:R-:W-:-:S07]  /*5810*/  FMNMX R6, R17, |R4|, PT ;  /* 0x4000000411067209 */ /* 0x000fce0003800000 */
[----:B------:R-:W-:Y:S05]  /*5820*/  WARPSYNC.COLLECTIVE R0, `(.L_x_78) ;  /* 0x0000000000087348 */ /* 0x000fea0003c00000 */
[----:B------:R0:W1:Y:S02]  /*5830*/  SHFL.DOWN P1, R4, R9, R2, R5 ;  /* 0x0800000209047389 */ /* 0x0000640000020005 */
[----:B01----:R-:W-:Y:S05]  /*5840*/  ENDCOLLECTIVE ;  /* 0x000000000000791b */ /* 0x003fea0003800000 */
.L_x_78:
[----:B------:R-:W-:Y:S02]  /*5850*/  MOV R9, R18 ;  /* 0x0000001200097202 */ /* 0x000fe40000000f00 */
[----:B------:R-:W-:-:S07]  /*5860*/  MOV R10, R4 ;  /* 0x00000004000a7202 */ /* 0x000fce0000000f00 */
[----:B------:R-:W-:Y:S05]  /*5870*/  WARPSYNC.COLLECTIVE R0, `(.L_x_79) ;  /* 0x0000000000087348 */ /* 0x000fea0003c00000 */
[----:B------:R0:W1:Y:S02]  /*5880*/  SHFL.DOWN P1, R4, R9, R2, R5 ;  /* 0x0800000209047389 */ /* 0x0000640000020005 */
[----:B01----:R-:W-:Y:S05]  /*5890*/  ENDCOLLECTIVE ;  /* 0x000000000000791b */ /* 0x003fea0003800000 */
.L_x_79:
[----:B------:R-:W-:Y:S02]  /*58a0*/  FMNMX R10, R19, |R10|, !PT ;  /* 0x4000000a130a7209 */ /* 0x000fe40007800000 */
[----:B------:R-:W-:Y:S01]  /*58b0*/  MOV R9, R20 ;  /* 0x0000001400097202 */ /* 0x000fe20000000f00 */
[----:B------:R-:W-:-:S07]  /*58c0*/  IMAD.MOV.U32 R11, RZ, RZ, R4 ;  /* 0x000000ffff0b7224 */ /* 0x000fce00078e0004 */
[----:B------:R-:W-:Y:S05]  /*58d0*/  WARPSYNC.COLLECTIVE R0, `(.L_x_80) ;  /* 0x0000000000087348 */ /* 0x000fea0003c00000 */
[----:B------:R0:W1:Y:S02]  /*58e0*/  SHFL.DOWN P1, R4, R9, R2, R5 ;  /* 0x0800000209047389 */ /* 0x0000640000020005 */
[----:B01----:R-:W-:Y:S05]  /*58f0*/  ENDCOLLECTIVE ;  /* 0x000000000000791b */ /* 0x003fea0003800000 */
.L_x_80:
[----:B------:R-:W-:Y:S02]  /*5900*/  FMNMX R11, R18, |R11|, PT ;  /* 0x4000000b120b7209 */ /* 0x000fe40003800000 */
[----:B------:R-:W-:Y:S02]  /*5910*/  MOV R9, R6 ;  /* 0x0000000600097202 */ /* 0x000fe40000000f00 */
[----:B------:R-:W-:-:S07]  /*5920*/  MOV R21, R4 ;  /* 0x0000000400157202 */ /* 0x000fce0000000f00 */
[----:B------:R-:W-:Y:S05]  /*5930*/  WARPSYNC.COLLECTIVE R0, `(.L_x_81) ;  /* 0x0000000000087348 */ /* 0x000fea0003c00000 */
[----:B------:R0:W1:Y:S02]  /*5940*/  SHFL.DOWN P1, R4, R9, R2, R5 ;  /* 0x0800000209047389 */ /* 0x0000640000020005 */
[----:B01----:R-:W-:Y:S05]  /*5950*/  ENDCOLLECTIVE ;  /* 0x000000000000791b */ /* 0x003fea0003800000 */
.L_x_81:
[----:B------:R-:W-:Y:S02]  /*5960*/  FMNMX R21, R20, |R21|, !PT ;  /* 0x4000001514157209 */ /* 0x000fe40007800000 */
[----:B------:R-:W-:Y:S01]  /*5970*/  MOV R9, R10 ;  /* 0x0000000a00097202 */ /* 0x000fe20000000f00 */
[----:B------:R-:W-:Y:S01]  /*5980*/  IMAD.MOV.U32 R2, RZ, RZ, 0x2 ;  /* 0x00000002ff027424 */ /* 0x000fe200078e00ff */
[----:B------:R-:W-:-:S07]  /*5990*/  FMNMX R12, R6, |R4|, PT ;  /* 0x40000004060c7209 */ /* 0x000fce0003800000 */
[----:B------:R-:W-:Y:S05]  /*59a0*/  WARPSYNC.COLLECTIVE R0, `(.L_x_82) ;  /* 0x0000000000087348 */ /* 0x000fea0003c00000 */
[----:B------:R0:W1:Y:S02]  /*59b0*/  SHFL.DOWN P1, R4, R9, R2, R5 ;  /* 0x0800000209047389 */ /* 0x0000640000020005 */
[----:B01----:R-:W-:Y:S05]  /*59c0*/  ENDCOLLECTIVE ;  /* 0x000000000000791b */ /* 0x003fea0003800000 */
.L_x_82:
[----:B------:R-:W-:Y:S02]  /*59d0*/  MOV R9, R11 ;  /* 0x0000000b00097202 */ /* 0x000fe40000000f00 */
[----:B------:R-:W-:-:S07]  /*59e0*/  MOV R13, R4 ;  /* 0x00000004000d7202 */ /* 0x000fce0000000f00 */
[----:B------:R-:W-:Y:S05]  /*59f0*/  WARPSYNC.COLLECTIVE R0, `(.L_x_83) ;  /* 0x0000000000087348 */ /* 0x000fea0003c00000 */
[----:B------:R0:W1:Y:S02]  /*5a00*/  SHFL.DOWN P1, R4, R9, R2, R5 ;  /* 0x0800000209047389 */ /* 0x0000640000020005 */
[----:B01----:R-:W-:Y:S05]  /*5a10*/  ENDCOLLECTIVE ;  /* 0x000000000000791b */ /* 0x003fea0003800000 */
.L_x_83:
[----:B------:R-:W-:Y:S02]  /*5a20*/  FMNMX R13, R10, |R13|, !PT ;  /* 0x4000000d0a0d7209 */ /* 0x000fe40007800000 */
[----:B------:R-:W-:Y:S02]  /*5a30*/  MOV R9, R21 ;  /* 0x0000001500097202 */ /* 0x000fe40000000f00 */
[----:B------:R-:W-:-:S07]  /*5a40*/  MOV R14, R4 ;  /* 0x00000004000e7202 */ /* 0x000fce0000000f00 */
[----:B------:R-:W-:Y:S05]  /*5a50*/  WARPSYNC.COLLECTIVE R0, `(.L_x_84) ;  /* 0x0000000000087348 */ /* 0x000fea0003c00000 */
[----:B------:R0:W1:Y:S02]  /*5a60*/  SHFL.DOWN P1, R4, R9, R2, R5 ;  /* 0x0800000209047389 */ /* 0x0000640000020005 */
[----:B01----:R-:W-:Y:S05]  /*5a70*/  ENDCOLLECTIVE ;  /* 0x000000000000791b */ /* 0x003fea0003800000 */
.L_x_84:
[----:B------:R-:W-:Y:S02]  /*5a80*/  FMNMX R14, R11, |R14|, PT ;  /* 0x4000000e0b0e7209 */ /* 0x000fe40003800000 */
[----:B------:R-:W-:Y:S01]  /*5a90*/  MOV R9, R12 ;  /* 0x0000000c00097202 */ /* 0x000fe20000000f00 */
[----:B------:R-:W-:-:S07]  /*5aa0*/  IMAD.MOV.U32 R22, RZ, RZ, R4 ;  /* 0x000000ffff167224 */ /* 0x000fce00078e0004 */
[----:B------:R-:W-:Y:S05]  /*5ab0*/  WARPSYNC.COLLECTIVE R0, `(.L_x_85) ;  /* 0x0000000000087348 */ /* 0x000fea0003c00000 */
[----:B------:R0:W1:Y:S02]  /*5ac0*/  SHFL.DOWN P1, R4, R9, R2, R5 ;  /* 0x0800000209047389 */ /* 0x0000640000020005 */
[----:B01----:R-:W-:Y:S05]  /*5ad0*/  ENDCOLLECTIVE ;  /* 0x000000000000791b */ /* 0x003fea0003800000 */
.L_x_85:
[----:B------:R-:W-:Y:S01]  /*5ae0*/  FMNMX R22, R21, |R22|, !PT ;  /* 0x4000001615167209 */ /* 0x000fe20007800000 */
[----:B------:R-:W-:Y:S01]  /*5af0*/  HFMA2 R2, -RZ, RZ, 0, 5.9604644775390625e-08 ;  /* 0x00000001ff027431 */ /* 0x000fe200000001ff */
[----:B------:R-:W-:Y:S02]  /*5b00*/  MOV R9, R13 ;  /* 0x0000000d00097202 */ /* 0x000fe40000000f00 */
[----:B------:R-:W-:-:S07]  /*5b10*/  FMNMX R15, R12, |R4|, PT ;  /* 0x400000040c0f7209 */ /* 0x000fce0003800000 */
[----:B------:R-:W-:Y:S05]  /*5b20*/  WARPSYNC.COLLECTIVE R0, `(.L_x_86) ;  /* 0x0000000000087348 */ /* 0x000fea0003c00000 */
[----:B------:R0:W1:Y:S02]  /*5b30*/  SHFL.DOWN P1, R4, R9, R2, R5 ;  /* 0x0800000209047389 */ /* 0x0000640000020005 */
[----:B01----:R-:W-:Y:S05]  /*5b40*/  ENDCOLLECTIVE ;  /* 0x000000000000791b */ /* 0x003fea0003800000 */
.L_x_86:
[----:B------:R-:W-:Y:S01]  /*5b50*/  IMAD.MOV.U32 R9, RZ, RZ, R14 ;  /* 0x000000ffff097224 */ /* 0x000fe200078e000e */
[----:B------:R-:W-:-:S07]  /*5b60*/  MOV R6, R4 ;  /* 0x0000000400067202 */ /* 0x000fce0000000f00 */
[----:B------:R-:W-:Y:S05]  /*5b70*/  WARPSYNC.COLLECTIVE R0, `(.L_x_87) ;  /* 0x0000000000087348 */ /* 0x000fea0003c00000 */
[----:B------:R0:W1:Y:S02]  /*5b80*/  SHFL.DOWN P1, R4, R9, R2, R5 ;  /* 0x0800000209047389 */ /* 0x0000640000020005 */
[----:B01----:R-:W-:Y:S05]  /*5b90*/  ENDCOLLECTIVE ;  /* 0x000000000000791b */ /* 0x003fea0003800000 */
.L_x_87:
[----:B------:R-:W-:Y:S02]  /*5ba0*/  MOV R9, R22 ;  /* 0x0000001600097202 */ /* 0x000fe40000000f00 */
[----:B------:R-:W-:-:S07]  /*5bb0*/  MOV R17, R4 ;  /* 0x0000000400117202 */ /* 0x000fce0000000f00 */
[----:B------:R-:W-:Y:S05]  /*5bc0*/  WARPSYNC.COLLECTIVE R0, `(.L_x_88) ;  /* 0x0000000000087348 */ /* 0x000fea0003c00000 */
[----:B------:R0:W1:Y:S02]  /*5bd0*/  SHFL.DOWN P1, R4, R9, R2, R5 ;  /* 0x0800000209047389 */ /* 0x0000640000020005 */
[----:B01----:R-:W-:Y:S05]  /*5be0*/  ENDCOLLECTIVE ;  /* 0x000000000000791b */ /* 0x003fea0003800000 */
.L_x_88:
[----:B------:R-:W-:Y:S02]  /*5bf0*/  MOV R9, R15 ;  /* 0x0000000f00097202 */ /* 0x000fe40000000f00 */
[----:B------:R-:W-:-:S07]  /*5c00*/  MOV R19, R4 ;  /* 0x0000000400137202 */ /* 0x000fce0000000f00 */
[----:B------:R-:W-:Y:S05]  /*5c10*/  WARPSYNC.COLLECTIVE R0, `(.L_x_89) ;  /* 0x0000000000087348 */ /* 0x000fea0003c00000 */
[----:B------:R0:W1:Y:S02]  /*5c20*/  SHFL.DOWN P1, R4, R9, R2, R5 ;  /* 0x0800000209047389 */ /* 0x0000640000020005 */
[----:B01----:R-:W-:Y:S05]  /*5c30*/  ENDCOLLECTIVE ;  /* 0x000000000000791b */ /* 0x003fea0003800000 */
.L_x_89:
[----:B------:R-:W-:Y:S05]  /*5c40*/  BRA `(.L_x_90) ;  /* 0xffffffc800f87947 */ /* 0x000fea000383ffff */
        .weak           $__internal_0_$__cuda_sm20_rcp_rn_f32_slowpath
        .type           $__internal_0_$__cuda_sm20_rcp_rn_f32_slowpath,@function
        .size           $__internal_0_$__cuda_sm20_rcp_rn_f32_slowpath,($__internal_1_$__cuda_sm20_sqrt_rn_f32_slowpath - $__internal_0_$__cuda_sm20_rcp_rn_f32_slowpath)
$__internal_0_$__cuda_sm20_rcp_rn_f32_slowpath:
[----:B------:R-:W-:-:S05]  /*5c50*/  IMAD.SHL.U32 R9, R2, 0x2, RZ ;  /* 0x0000000202097824 */ /* 0x000fca00078e00ff */
[----:B------:R-:W-:-:S04]  /*5c60*/  SHF.R.U32.HI R14, RZ, 0x18, R9 ;  /* 0x00000018ff0e7819 */ /* 0x000fc80000011609 */
[----:B------:R-:W-:-:S13]  /*5c70*/  ISETP.NE.U32.AND P0, PT, R14, RZ, PT ;  /* 0x000000ff0e00720c */ /* 0x000fda0003f05070 */
[----:B------:R-:W-:Y:S05]  /*5c80*/  @P0 BRA `(.L_x_91) ;  /* 0x00000000002c0947 */ /* 0x000fea0003800000 */
[----:B------:R-:W-:-:S04]  /*5c90*/  SHF.L.U32 R9, R2, 0x1, RZ ;  /* 0x0000000102097819 */ /* 0x000fc800000006ff */
[----:B------:R-:W-:-:S13]  /*5ca0*/  ISETP.NE.AND P0, PT, R9, RZ, PT ;  /* 0x000000ff0900720c */ /* 0x000fda0003f05270 */
[----:B------:R2:W3:Y:S01]  /*5cb0*/  @!P0 MUFU.RCP R9, R2 ;  /* 0x0000000200098308 */ /* 0x0004e20000001000 */
[----:B------:R-:W-:Y:S05]  /*5cc0*/  @!P0 BRA `(.L_x_92) ;  /* 0x0000000000a48947 */ /* 0x000fea0003800000 */
[----:B------:R-:W-:-:S04]  /*5cd0*/  FFMA R10, R2, 1.84467440737095516160e+19, RZ ;  /* 0x5f800000020a7823 */ /* 0x000fc800000000ff */
[----:B---3--:R-:W2:Y:S02]  /*5ce0*/  MUFU.RCP R9, R10 ;  /* 0x0000000a00097308 */ /* 0x008ea40000001000 */
[----:B--2---:R-:W-:-:S04]  /*5cf0*/  FFMA R2, R10, R9, -1 ;  /* 0xbf8000000a027423 */ /* 0x004fc80000000009 */
[----:B------:R-:W-:-:S04]  /*5d00*/  FADD.FTZ R2, -R2, -RZ ;  /* 0x800000ff02027221 */ /* 0x000fc80000010100 */
[----:B------:R-:W-:-:S04]  /*5d10*/  FFMA R2, R9, R2, R9 ;  /* 0x0000000209027223 */ /* 0x000fc80000000009 */
[----:B------:R-:W-:Y:S01]  /*5d20*/  FFMA R9, R2, 1.84467440737095516160e+19, RZ ;  /* 0x5f80000002097823 */ /* 0x000fe200000000ff */
[----:B------:R-:W-:Y:S06]  /*5d30*/  BRA `(.L_x_92) ;  /* 0x0000000000887947 */ /* 0x000fec0003800000 */
.L_x_91:
[----:B------:R-:W-:-:S04]  /*5d40*/  IADD3 R16, PT, PT, R14, -0xfd, RZ ;  /* 0xffffff030e107810 */ /* 0x000fc80007ffe0ff */
[----:B------:R-:W-:-:S13]  /*5d50*/  ISETP.GT.U32.AND P0, PT, R16, 0x1, PT ;  /* 0x000000011000780c */ /* 0x000fda0003f04070 */
[----:B------:R-:W-:Y:S05]  /*5d60*/  @P0 BRA `(.L_x_93) ;  /* 0x0000000000780947 */ /* 0x000fea0003800000 */
[----:B------:R-:W-:Y:S01]  /*5d70*/  LOP3.LUT R9, R2, 0x7fffff, RZ, 0xc0, !PT ;  /* 0x007fffff02097812 */ /* 0x000fe200078ec0ff */
[----:B------:R-:W-:-:S03]  /*5d80*/  HFMA2 R13, -RZ, RZ, 0, 1.78813934326171875e-07 ;  /* 0x00000003ff0d7431 */ /* 0x000fc600000001ff */
[----:B------:R-:W-:-:S04]  /*5d90*/  LOP3.LUT R9, R9, 0x3f800000, RZ, 0xfc, !PT ;  /* 0x3f80000009097812 */ /* 0x000fc800078efcff */
[----:B------:R-:W0:Y:S01]  /*5da0*/  MUFU.RCP R10, R9 ;  /* 0x00000009000a7308 */ /* 0x000e220000001000 */
[----:B------:R-:W-:Y:S01]  /*5db0*/  SHF.L.U32 R13, R13, R16, RZ ;  /* 0x000000100d0d7219 */ /* 0x000fe200000006ff */
[----:B0-----:R-:W-:-:S04]  /*5dc0*/  FFMA R11, R9, R10, -1 ;  /* 0xbf800000090b7423 */ /* 0x001fc8000000000a */
[----:B------:R-:W-:-:S04]  /*5dd0*/  FADD.FTZ R11, -R11, -RZ ;  /* 0x800000ff0b0b7221 */ /* 0x000fc80000010100 */
[CCC-:B------:R-:W-:Y:S01]  /*5de0*/  FFMA.RM R12, R10.reuse, R11.reuse, R10.reuse ;  /* 0x0000000b0a0c7223 */ /* 0x1c0fe2000000400a */
[----:B------:R-:W-:-:S04]  /*5df0*/  FFMA.RP R11, R10, R11, R10 ;  /* 0x0000000b0a0b7223 */ /* 0x000fc8000000800a */
[C---:B------:R-:W-:Y:S02]  /*5e00*/  LOP3.LUT R10, R12.reuse, 0x7fffff, RZ, 0xc0, !PT ;  /* 0x007fffff0c0a7812 */ /* 0x040fe400078ec0ff */
[----:B------:R-:W-:Y:S02]  /*5e10*/  FSETP.NEU.FTZ.AND P0, PT, R12, R11, PT ;  /* 0x0000000b0c00720b */ /* 0x000fe40003f1d000 */
[----:B------:R-:W-:Y:S02]  /*5e20*/  LOP3.LUT R10, R10, 0x800000, RZ, 0xfc, !PT ;  /* 0x008000000a0a7812 */ /* 0x000fe400078efcff */
[----:B------:R-:W-:Y:S02]  /*5e30*/  SEL R11, RZ, 0xffffffff, !P0 ;  /* 0xffffffffff0b7807 */ /* 0x000fe40004000000 */
[----:B------:R-:W-:Y:S02]  /*5e40*/  LOP3.LUT R13, R13, R10, RZ, 0xc0, !PT ;  /* 0x0000000a0d0d7212 */ /* 0x000fe400078ec0ff */
[----:B------:R-:W-:-:S02]  /*5e50*/  IADD3 R11, PT, PT, -R11, RZ, RZ ;  /* 0x000000ff0b0b7210 */ /* 0x000fc40007ffe1ff */
[-C--:B------:R-:W-:Y:S02]  /*5e60*/  SHF.R.U32.HI R13, RZ, R16.reuse, R13 ;  /* 0x00000010ff0d7219 */ /* 0x080fe4000001160d */
[----:B------:R-:W-:Y:S02]  /*5e70*/  LOP3.LUT P1, RZ, R11, R16, R10, 0xf8, !PT ;  /* 0x000000100bff7212 */ /* 0x000fe4000782f80a */
[C---:B------:R-:W-:Y:S02]  /*5e80*/  LOP3.LUT P0, RZ, R13.reuse, 0x1, RZ, 0xc0, !PT ;  /* 0x000000010dff7812 */ /* 0x040fe4000780c0ff */
[----:B------:R-:W-:-:S04]  /*5e90*/  LOP3.LUT P2, RZ, R13, 0x2, RZ, 0xc0, !PT ;  /* 0x000000020dff7812 */ /* 0x000fc8000784c0ff */
[----:B------:R-:W-:Y:S02]  /*5ea0*/  PLOP3.LUT P0, PT, P0, P1, P2, 0xe0, 0x0 ;  /* 0x000000000000781c */ /* 0x000fe40000703c20 */
[----:B------:R-:W-:Y:S02]  /*5eb0*/  LOP3.LUT P1, RZ, R2, 0x7fffff, RZ, 0xc0, !PT ;  /* 0x007fffff02ff7812 */ /* 0x000fe4000782c0ff */
[----:B------:R-:W-:-:S05]  /*5ec0*/  SEL R9, RZ, 0x1, !P0 ;  /* 0x00000001ff097807 */ /* 0x000fca0004000000 */
[----:B------:R-:W-:-:S05]  /*5ed0*/  IMAD.MOV R9, RZ, RZ, -R9 ;  /* 0x000000ffff097224 */ /* 0x000fca00078e0a09 */
[----:B------:R-:W-:Y:S02]  /*5ee0*/  ISETP.GE.AND P0, PT, R9, RZ, PT ;  /* 0x000000ff0900720c */ /* 0x000fe40003f06270 */
[----:B------:R-:W-:-:S04]  /*5ef0*/  IADD3 R9, PT, PT, R14, -0xfc, RZ ;  /* 0xffffff040e097810 */ /* 0x000fc80007ffe0ff */
[----:B------:R-:W-:-:S07]  /*5f00*/  SHF.R.U32.HI R9, RZ, R9, R10 ;  /* 0x00000009ff097219 */ /* 0x000fce000001160a */
[----:B------:R-:W-:-:S04]  /*5f10*/  @!P0 IADD3 R9, PT, PT, R9, 0x1, RZ ;  /* 0x0000000109098810 */ /* 0x000fc80007ffe0ff */
[----:B------:R-:W-:-:S04]  /*5f20*/  @!P1 SHF.L.U32 R9, R9, 0x1, RZ ;  /* 0x0000000109099819 */ /* 0x000fc800000006ff */
[----:B------:R-:W-:Y:S01]  /*5f30*/  LOP3.LUT R9, R9, 0x80000000, R2, 0xf8, !PT ;  /* 0x8000000009097812 */ /* 0x000fe200078ef802 */
[----:B------:R-:W-:Y:S06]  /*5f40*/  BRA `(.L_x_92) ;  /* 0x0000000000047947 */ /* 0x000fec0003800000 */
.L_x_93:
[----:B------:R0:W1:Y:S02]  /*5f50*/  MUFU.RCP R9, R2 ;  /* 0x0000000200097308 */ /* 0x0000640000001000 */
.L_x_92:
[----:B------:R-:W-:Y:S02]  /*5f60*/  MOV R10, R6 ;  /* 0x00000006000a7202 */ /* 0x000fe40000000f00 */
[----:B------:R-:W-:-:S04]  /*5f70*/  MOV R11, 0x0 ;  /* 0x00000000000b7802 */ /* 0x000fc80000000f00 */
[----:B0123--:R-:W-:Y:S05]  /*5f80*/  RET.REL.NODEC R10 `(_Z14fp8_adamw_csrcIfEvPT_S1_P13__nv_fp8_e4m3PfS4_S4_S3_S4_S4_S4_fffffiiiii) ;  /* 0xffffffa00a1c7950 */ /* 0x00ffea0003c3ffff */
        .weak           $__internal_1_$__cuda_sm20_sqrt_rn_f32_slowpath
        .type           $__internal_1_$__cuda_sm20_sqrt_rn_f32_slowpath,@function
        .size           $__internal_1_$__cuda_sm20_sqrt_rn_f32_slowpath,($__internal_2_$__cuda_sm3x_div_rn_noftz_f32_slowpath - $__internal_1_$__cuda_sm20_sqrt_rn_f32_slowpath)
$__internal_1_$__cuda_sm20_sqrt_rn_f32_slowpath:
[----:B------:R-:W-:-:S13]  /*5f90*/  LOP3.LUT P0, RZ, R4, 0x7fffffff, RZ, 0xc0, !PT ;  /* 0x7fffffff04ff7812 */ /* 0x000fda000780c0ff */
[----:B------:R-:W-:Y:S01]  /*5fa0*/  @!P0 IMAD.MOV.U32 R5, RZ, RZ, R4 ;  /* 0x000000ffff058224 */ /* 0x000fe200078e0004 */
[----:B------:R-:W-:Y:S06]  /*5fb0*/  @!P0 BRA `(.L_x_94) ;  /* 0x0000000000408947 */ /* 0x000fec0003800000 */
[----:B------:R-:W-:-:S13]  /*5fc0*/  FSETP.GEU.FTZ.AND P0, PT, R4, RZ, PT ;  /* 0x000000ff0400720b */ /* 0x000fda0003f1e000 */
[----:B------:R-:W-:Y:S01]  /*5fd0*/  @!P0 MOV R5, 0x7fffffff ;  /* 0x7fffffff00058802 */ /* 0x000fe20000000f00 */
[----:B------:R-:W-:Y:S06]  /*5fe0*/  @!P0 BRA `(.L_x_94) ;  /* 0x0000000000348947 */ /* 0x000fec0003800000 */
[----:B------:R-:W-:-:S13]  /*5ff0*/  FSETP.GTU.FTZ.AND P0, PT, |R4|, +INF , PT ;  /* 0x7f8000000400780b */ /* 0x000fda0003f1c200 */
[----:B------:R-:W-:Y:S01]  /*6000*/  @P0 FADD.FTZ R5, R4, 1 ;  /* 0x3f80000004050421 */ /* 0x000fe20000010000 */
[----:B------:R-:W-:Y:S06]  /*6010*/  @P0 BRA `(.L_x_94) ;  /* 0x0000000000280947 */ /* 0x000fec0003800000 */
[----:B------:R-:W-:-:S13]  /*6020*/  FSETP.NEU.FTZ.AND P0, PT, |R4|, +INF , PT ;  /* 0x7f8000000400780b */ /* 0x000fda0003f1d200 */
[----:B------:R-:W-:-:S04]  /*6030*/  @P0 FFMA R13, R4, 1.84467440737095516160e+19, RZ ;  /* 0x5f800000040d0823 */ /* 0x000fc800000000ff */
[----:B------:R-:W0:Y:S02]  /*6040*/  @P0 MUFU.RSQ R14, R13 ;  /* 0x0000000d000e0308 */ /* 0x000e240000001400 */
[----:B0-----:R-:W-:Y:S01]  /*6050*/  @P0 FMUL.FTZ R18, R13, R14 ;  /* 0x0000000e0d120220 */ /* 0x001fe20000410000 */
[----:B------:R-:W-:-:S03]  /*6060*/  @P0 FMUL.FTZ R14, R14, 0.5 ;  /* 0x3f0000000e0e0820 */ /* 0x000fc60000410000 */
[----:B------:R-:W-:-:S04]  /*6070*/  @P0 FADD.FTZ R5, -R18, -RZ ;  /* 0x800000ff12050221 */ /* 0x000fc80000010100 */
[----:B------:R-:W-:Y:S01]  /*6080*/  @P0 FFMA R15, R18, R5, R13 ;  /* 0x00000005120f0223 */ /* 0x000fe2000000000d */
[----:B------:R-:W-:-:S03]  /*6090*/  @!P0 MOV R5, R4 ;  /* 0x0000000400058202 */ /* 0x000fc60000000f00 */
[----:B------:R-:W-:-:S04]  /*60a0*/  @P0 FFMA R14, R15, R14, R18 ;  /* 0x0000000e0f0e0223 */ /* 0x000fc80000000012 */
[----:B------:R-:W-:-:S07]  /*60b0*/  @P0 FMUL.FTZ R5, R14, 2.3283064365386962891e-10 ;  /* 0x2f8000000e050820 */ /* 0x000fce0000410000 */
.L_x_94:
[----:B------:R-:W-:Y:S01]  /*60c0*/  MOV R13, R5 ;  /* 0x00000005000d7202 */ /* 0x000fe20000000f00 */
[----:B------:R-:W-:Y:S01]  /*60d0*/  HFMA2 R5, -RZ, RZ, 0, 0 ;  /* 0x00000000ff057431 */ /* 0x000fe200000001ff */
[----:B------:R-:W-:-:S04]  /*60e0*/  MOV R4, R19 ;  /* 0x0000001300047202 */ /* 0x000fc80000000f00 */
[----:B------:R-:W-:Y:S05]  /*60f0*/  RET.REL.NODEC R4 `(_Z14fp8_adamw_csrcIfEvPT_S1_P13__nv_fp8_e4m3PfS4_S4_S3_S4_S4_S4_fffffiiiii) ;  /* 0xffffff9c04c07950 */ /* 0x000fea0003c3ffff */
        .weak           $__internal_2_$__cuda_sm3x_div_rn_noftz_f32_slowpath
        .type           $__internal_2_$__cuda_sm3x_div_rn_noftz_f32_slowpath,@function
        .size           $__internal_2_$__cuda_sm3x_div_rn_noftz_f32_slowpath,(.L_x_109 - $__internal_2_$__cuda_sm3x_div_rn_noftz_f32_slowpath)
$__internal_2_$__cuda_sm3x_div_rn_noftz_f32_slowpath:
[----:B------:R-:W-:Y:S01]  /*6100*/  SHF.R.U32.HI R13, RZ, 0x17, R4 ;  /* 0x00000017ff0d7819 */ /* 0x000fe20000011604 */
[----:B------:R-:W-:Y:S01]  /*6110*/  BSSY.RECONVERGENT B0, `(.L_x_95) ;  /* 0x0000063000007945 */ /* 0x000fe20003800200 */
[----:B------:R-:W-:Y:S02]  /*6120*/  SHF.R.U32.HI R15, RZ, 0x17, R5 ;  /* 0x00000017ff0f7819 */ /* 0x000fe40000011605 */
[----:B------:R-:W-:Y:S02]  /*6130*/  LOP3.LUT R13, R13, 0xff, RZ, 0xc0, !PT ;  /* 0x000000ff0d0d7812 */ /* 0x000fe400078ec0ff */
[----:B------:R-:W-:-:S03]  /*6140*/  LOP3.LUT R15, R15, 0xff, RZ, 0xc0, !PT ;  /* 0x000000ff0f0f7812 */ /* 0x000fc600078ec0ff */
[----:B------:R-:W-:Y:S01]  /*6150*/  VIADD R20, R13, 0xffffffff ;  /* 0xffffffff0d147836 */ /* 0x000fe20000000000 */
[----:B------:R-:W-:-:S04]  /*6160*/  IADD3 R14, PT, PT, R15, -0x1, RZ ;  /* 0xffffffff0f0e7810 */ /* 0x000fc80007ffe0ff */
[----:B------:R-:W-:-:S04]  /*6170*/  ISETP.GT.U32.AND P2, PT, R20, 0xfd, PT ;  /* 0x000000fd1400780c */ /* 0x000fc80003f44070 */
[----:B------:R-:W-:-:S13]  /*6180*/  ISETP.GT.U32.OR P2, PT, R14, 0xfd, P2 ;  /* 0x000000fd0e00780c */ /* 0x000fda0001744470 */
[----:B------:R-:W-:Y:S01]  /*6190*/  @!P2 MOV R14, RZ ;  /* 0x000000ff000ea202 */ /* 0x000fe20000000f00 */
[----:B------:R-:W-:Y:S06]  /*61a0*/  @!P2 BRA `(.L_x_96) ;  /* 0x000000000060a947 */ /* 0x000fec0003800000 */
[----:B------:R-:W-:Y:S02]  /*61b0*/  FSETP.GTU.FTZ.AND P2, PT, |R5|, +INF , PT ;  /* 0x7f8000000500780b */ /* 0x000fe40003f5c200 */
[----:B------:R-:W-:-:S04]  /*61c0*/  FSETP.GTU.FTZ.AND P3, PT, |R4|, +INF , PT ;  /* 0x7f8000000400780b */ /* 0x000fc80003f7c200 */
[----:B------:R-:W-:-:S13]  /*61d0*/  PLOP3.LUT P2, PT, P2, P3, PT, 0xf8, 0x8f ;  /* 0x00000000008f781c */ /* 0x000fda0001747f70 */
[----:B------:R-:W-:Y:S05]  /*61e0*/  @P2 BRA `(.L_x_97) ;  /* 0x0000000400502947 */ /* 0x000fea0003800000 */
[----:B------:R-:W-:-:S13]  /*61f0*/  LOP3.LUT P2, RZ, R4, 0x7fffffff, R5, 0xc8, !PT ;  /* 0x7fffffff04ff7812 */ /* 0x000fda000784c805 */
[----:B------:R-:W-:Y:S05]  /*6200*/  @!P2 BRA `(.L_x_98) ;  /* 0x000000040040a947 */ /* 0x000fea0003800000 */
[C---:B------:R-:W-:Y:S02]  /*6210*/  FSETP.NEU.FTZ.AND P4, PT, |R5|.reuse, +INF , PT ;  /* 0x7f8000000500780b */ /* 0x040fe40003f9d200 */
[----:B------:R-:W-:Y:S02]  /*6220*/  FSETP.NEU.FTZ.AND P3, PT, |R4|, +INF , PT ;  /* 0x7f8000000400780b */ /* 0x000fe40003f7d200 */
[----:B------:R-:W-:-:S11]  /*6230*/  FSETP.NEU.FTZ.AND P2, PT, |R5|, +INF , PT ;  /* 0x7f8000000500780b */ /* 0x000fd60003f5d200 */
[----:B------:R-:W-:Y:S05]  /*6240*/  @!P3 BRA !P4, `(.L_x_98) ;  /* 0x000000040030b947 */ /* 0x000fea0006000000 */
[----:B------:R-:W-:-:S04]  /*6250*/  LOP3.LUT P4, RZ, R5, 0x7fffffff, RZ, 0xc0, !PT ;  /* 0x7fffffff05ff7812 */ /* 0x000fc8000788c0ff */
[----:B------:R-:W-:-:S13]  /*6260*/  PLOP3.LUT P3, PT, P3, P4, PT, 0x2f, 0xf2 ;  /* 0x0000000000f2781c */ /* 0x000fda0001f68577 */
[----:B------:R-:W-:Y:S05]  /*6270*/  @P3 BRA `(.L_x_99) ;  /* 0x00000004001c3947 */ /* 0x000fea0003800000 */
[----:B------:R-:W-:-:S04]  /*6280*/  LOP3.LUT P3, RZ, R4, 0x7fffffff, RZ, 0xc0, !PT ;  /* 0x7fffffff04ff7812 */ /* 0x000fc8000786c0ff */
[----:B------:R-:W-:-:S13]  /*6290*/  PLOP3.LUT P2, PT, P2, P3, PT, 0x2f, 0xf2 ;  /* 0x0000000000f2781c */ /* 0x000fda0001746577 */
[----:B------:R-:W-:Y:S05]  /*62a0*/  @P2 BRA `(.L_x_100) ;  /* 0x0000000400042947 */ /* 0x000fea0003800000 */
[----:B------:R-:W-:Y:S02]  /*62b0*/  IADD3 R14, PT, PT, R15, -0x1, RZ ;  /* 0xffffffff0f0e7810 */ /* 0x000fe40007ffe0ff */
[----:B------:R-:W-:Y:S02]  /*62c0*/  ISETP.GE.AND P3, PT, R20, RZ, PT ;  /* 0x000000ff1400720c */ /* 0x000fe40003f66270 */
[----:B------:R-:W-:-:S11]  /*62d0*/  ISETP.GE.AND P2, PT, R14, RZ, PT ;  /* 0x000000ff0e00720c */ /* 0x000fd60003f46270 */
[----:B------:R-:W-:Y:S02]  /*62e0*/  @!P3 FFMA R4, R4, 1.84467440737095516160e+19, RZ ;  /* 0x5f8000000404b823 */ /* 0x000fe400000000ff */
[----:B------:R-:W-:Y:S01]  /*62f0*/  @P2 MOV R14, RZ ;  /* 0x000000ff000e2202 */ /* 0x000fe20000000f00 */
[----:B------:R-:W-:Y:S01]  /*6300*/  @!P2 FFMA R5, R5, 1.84467440737095516160e+19, RZ ;  /* 0x5f8000000505a823 */ /* 0x000fe200000000ff */
[----:B------:R-:W-:-:S05]  /*6310*/  @!P2 MOV R14, 0xffffffc0 ;  /* 0xffffffc0000ea802 */ /* 0x000fca0000000f00 */
[----:B------:R-:W-:-:S07]  /*6320*/  @!P3 VIADD R14, R14, 0x40 ;  /* 0x000000400e0eb836 */ /* 0x000fce0000000000 */
.L_x_96:
[----:B------:R-:W-:Y:S01]  /*6330*/  LEA R23, R13, 0xc0800000, 0x17 ;  /* 0xc08000000d177811 */ /* 0x000fe200078eb8ff */
[----:B------:R-:W-:Y:S01]  /*6340*/  BSSY.RECONVERGENT B1, `(.L_x_101) ;  /* 0x0000036000017945 */ /* 0x000fe20003800200 */
[----:B------:R-:W-:Y:S02]  /*6350*/  IADD3 R22, PT, PT, R15, -0x7f, RZ ;  /* 0xffffff810f167810 */ /* 0x000fe40007ffe0ff */
[----:B------:R-:W-:Y:S02]  /*6360*/  IADD3 R23, PT, PT, -R23, R4, RZ ;  /* 0x0000000417177210 */ /* 0x000fe40007ffe1ff */
[C---:B------:R-:W-:Y:S01]  /*6370*/  IADD3 R13, PT, PT, R22.reuse, 0x7f, -R13 ;  /* 0x0000007f160d7810 */ /* 0x040fe20007ffe80d */
[----:B------:R-:W-:Y:S01]  /*6380*/  IMAD R4, R22, -0x800000, R5 ;  /* 0xff80000016047824 */ /* 0x000fe200078e0205 */
[----:B------:R-:W0:Y:S01]  /*6390*/  MUFU.RCP R20, R23 ;  /* 0x0000001700147308 */ /* 0x000e220000001000 */
[----:B------:R-:W-:Y:S01]  /*63a0*/  FADD.FTZ R21, -R23, -RZ ;  /* 0x800000ff17157221 */ /* 0x000fe20000010100 */
[----:B------:R-:W-:-:S03]  /*63b0*/  IADD3 R13, PT, PT, R13, R14, RZ ;  /* 0x0000000e0d0d7210 */ /* 0x000fc60007ffe0ff */
[----:B0-----:R-:W-:-:S04]  /*63c0*/  FFMA R15, R20, R21, 1 ;  /* 0x3f800000140f7423 */ /* 0x001fc80000000015 */
[----:B------:R-:W-:-:S04]  /*63d0*/  FFMA R15, R20, R15, R20 ;  /* 0x0000000f140f7223 */ /* 0x000fc80000000014 */
[----:B------:R-:W-:-:S04]  /*63e0*/  FFMA R20, R4, R15, RZ ;  /* 0x0000000f04147223 */ /* 0x000fc800000000ff */
[----:B------:R-:W-:-:S04]  /*63f0*/  FFMA R5, R21, R20, R4 ;  /* 0x0000001415057223 */ /* 0x000fc80000000004 */
[----:B------:R-:W-:-:S04]  /*6400*/  FFMA R20, R15, R5, R20 ;  /* 0x000000050f147223 */ /* 0x000fc80000000014 */
[----:B------:R-:W-:-:S04]  /*6410*/  FFMA R21, R21, R20, R4 ;  /* 0x0000001415157223 */ /* 0x000fc80000000004 */
[----:B------:R-:W-:-:S05]  /*6420*/  FFMA R4, R15, R21, R20 ;  /* 0x000000150f047223 */ /* 0x000fca0000000014 */
[----:B------:R-:W-:-:S04]  /*6430*/  SHF.R.U32.HI R5, RZ, 0x17, R4 ;  /* 0x00000017ff057819 */ /* 0x000fc80000011604 */
[----:B------:R-:W-:-:S04]  /*6440*/  LOP3.LUT R14, R5, 0xff, RZ, 0xc0, !PT ;  /* 0x000000ff050e7812 */ /* 0x000fc800078ec0ff */
[----:B------:R-:W-:-:S04]  /*6450*/  IADD3 R5, PT, PT, R14, R13, RZ ;  /* 0x0000000d0e057210 */ /* 0x000fc80007ffe0ff */
[----:B------:R-:W-:-:S04]  /*6460*/  IADD3 R14, PT, PT, R5, -0x1, RZ ;  /* 0xffffffff050e7810 */ /* 0x000fc80007ffe0ff */
[----:B------:R-:W-:-:S13]  /*6470*/  ISETP.GE.U32.AND P2, PT, R14, 0xfe, PT ;  /* 0x000000fe0e00780c */ /* 0x000fda0003f46070 */
[----:B------:R-:W-:Y:S05]  /*6480*/  @!P2 BRA `(.L_x_102) ;  /* 0x000000000080a947 */ /* 0x000fea0003800000 */
[----:B------:R-:W-:-:S13]  /*6490*/  ISETP.GT.AND P2, PT, R5, 0xfe, PT ;  /* 0x000000fe0500780c */ /* 0x000fda0003f44270 */
[----:B------:R-:W-:Y:S05]  /*64a0*/  @P2 BRA `(.L_x_103) ;  /* 0x00000000006c2947 */ /* 0x000fea0003800000 */
[----:B------:R-:W-:-:S13]  /*64b0*/  ISETP.GE.AND P2, PT, R5, 0x1, PT ;  /* 0x000000010500780c */ /* 0x000fda0003f46270 */
[----:B------:R-:W-:Y:S05]  /*64c0*/  @P2 BRA `(.L_x_104) ;  /* 0x0000000000742947 */ /* 0x000fea0003800000 */
[----:B------:R-:W-:Y:S02]  /*64d0*/  ISETP.GE.AND P2, PT, R5, -0x18, PT ;  /* 0xffffffe80500780c */ /* 0x000fe40003f46270 */
[----:B------:R-:W-:-:S11]  /*64e0*/  LOP3.LUT R4, R4, 0x80000000, RZ, 0xc0, !PT ;  /* 0x8000000004047812 */ /* 0x000fd600078ec0ff */
[----:B------:R-:W-:Y:S05]  /*64f0*/  @!P2 BRA `(.L_x_104) ;  /* 0x000000000068a947 */ /* 0x000fea0003800000 */
[CCC-:B------:R-:W-:Y:S01]  /*6500*/  FFMA.RZ R13, R15.reuse, R21.reuse, R20.reuse ;  /* 0x000000150f0d7223 */ /* 0x1c0fe2000000c014 */
[CCC-:B------:R-:W-:Y:S01]  /*6510*/  FFMA.RP R14, R15.reuse, R21.reuse, R20.reuse ;  /* 0x000000150f0e7223 */ /* 0x1c0fe20000008014 */
[----:B------:R-:W-:Y:S01]  /*6520*/  FFMA.RM R21, R15, R21, R20 ;  /* 0x000000150f157223 */ /* 0x000fe20000004014 */
[C---:B------:R-:W-:Y:S01]  /*6530*/  VIADD R15, R5.reuse, 0x20 ;  /* 0x00000020050f7836 */ /* 0x040fe20000000000 */
[----:B------:R-:W-:Y:S02]  /*6540*/  ISETP.NE.AND P4, PT, R5, RZ, PT ;  /* 0x000000ff0500720c */ /* 0x000fe40003f85270 */
[----:B------:R-:W-:Y:S02]  /*6550*/  LOP3.LUT R13, R13, 0x7fffff, RZ, 0xc0, !PT ;  /* 0x007fffff0d0d7812 */ /* 0x000fe400078ec0ff */
[----:B------:R-:W-:Y:S02]  /*6560*/  ISETP.NE.AND P3, PT, R5, RZ, PT ;  /* 0x000000ff0500720c */ /* 0x000fe40003f65270 */
[----:B------:R-:W-:-:S02]  /*6570*/  LOP3.LUT R20, R13, 0x800000, RZ, 0xfc, !PT ;  /* 0x008000000d147812 */ /* 0x000fc400078efcff */
[----:B------:R-:W-:Y:S02]  /*6580*/  IADD3 R5, PT, PT, -R5, RZ, RZ ;  /* 0x000000ff05057210 */ /* 0x000fe40007ffe1ff */
[----:B------:R-:W-:Y:S02]  /*6590*/  SHF.L.U32 R15, R20, R15, RZ ;  /* 0x0000000f140f7219 */ /* 0x000fe400000006ff */
[----:B------:R-:W-:Y:S02]  /*65a0*/  FSETP.NEU.FTZ.AND P2, PT, R14, R21, PT ;  /* 0x000000150e00720b */ /* 0x000fe40003f5d000 */
[----:B------:R-:W-:Y:S02]  /*65b0*/  SEL R5, R5, RZ, P4 ;  /* 0x000000ff05057207 */ /* 0x000fe40002000000 */
[----:B------:R-:W-:Y:S02]  /*65c0*/  ISETP.NE.AND P3, PT, R15, RZ, P3 ;  /* 0x000000ff0f00720c */ /* 0x000fe40001f65270 */
[----:B------:R-:W-:-:S02]  /*65d0*/  SHF.R.U32.HI R20, RZ, R5, R20 ;  /* 0x00000005ff147219 */ /* 0x000fc40000011614 */
[----:B------:R-:W-:Y:S02]  /*65e0*/  PLOP3.LUT P2, PT, P2, P3, PT, 0xf8, 0x8f ;  /* 0x00000000008f781c */ /* 0x000fe40001747f70 */
[----:B------:R-:W-:Y:S02]  /*65f0*/  SHF.R.U32.HI R13, RZ, 0x1, R20 ;  /* 0x00000001ff0d7819 */ /* 0x000fe40000011614 */
[----:B------:R-:W-:-:S04]  /*6600*/  SEL R14, RZ, 0x1, !P2 ;  /* 0x00000001ff0e7807 */ /* 0x000fc80005000000 */
[----:B------:R-:W-:-:S04]  /*6610*/  LOP3.LUT R5, R14, 0x1, R13, 0xf8, !PT ;  /* 0x000000010e057812 */ /* 0x000fc800078ef80d */
[----:B------:R-:W-:-:S04]  /*6620*/  LOP3.LUT R20, R5, R20, RZ, 0xc0, !PT ;  /* 0x0000001405147212 */ /* 0x000fc800078ec0ff */
[----:B------:R-:W-:-:S04]  /*6630*/  IADD3 R13, PT, PT, R13, R20, RZ ;  /* 0x000000140d0d7210 */ /* 0x000fc80007ffe0ff */
[----:B------:R-:W-:Y:S01]  /*6640*/  LOP3.LUT R4, R13, R4, RZ, 0xfc, !PT ;  /* 0x000000040d047212 */ /* 0x000fe200078efcff */
[----:B------:R-:W-:Y:S06]  /*6650*/  BRA `(.L_x_104) ;  /* 0x0000000000107947 */ /* 0x000fec0003800000 */
.L_x_103:
[----:B------:R-:W-:-:S04]  /*6660*/  LOP3.LUT R4, R4, 0x80000000, RZ, 0xc0, !PT ;  /* 0x8000000004047812 */ /* 0x000fc800078ec0ff */
[----:B------:R-:W-:Y:S01]  /*6670*/  LOP3.LUT R4, R4, 0x7f800000, RZ, 0xfc, !PT ;  /* 0x7f80000004047812 */ /* 0x000fe200078efcff */
[----:B------:R-:W-:Y:S06]  /*6680*/  BRA `(.L_x_104) ;  /* 0x0000000000047947 */ /* 0x000fec0003800000 */
.L_x_102:
[----:B------:R-:W-:-:S07]  /*6690*/  LEA R4, R13, R4, 0x17 ;  /* 0x000000040d047211 */ /* 0x000fce00078eb8ff */
.L_x_104:
[----:B------:R-:W-:Y:S05]  /*66a0*/  BSYNC.RECONVERGENT B1 ;  /* 0x0000000000017941 */ /* 0x000fea0003800200 */
.L_x_101:
[----:B------:R-:W-:Y:S05]  /*66b0*/  BRA `(.L_x_105) ;  /* 0x0000000000207947 */ /* 0x000fea0003800000 */
.L_x_100:
[----:B------:R-:W-:-:S04]  /*66c0*/  LOP3.LUT R4, R4, 0x80000000, R5, 0x48, !PT ;  /* 0x8000000004047812 */ /* 0x000fc800078e4805 */
[----:B------:R-:W-:Y:S01]  /*66d0*/  LOP3.LUT R4, R4, 0x7f800000, RZ, 0xfc, !PT ;  /* 0x7f80000004047812 */ /* 0x000fe200078efcff */
[----:B------:R-:W-:Y:S06]  /*66e0*/  BRA `(.L_x_105) ;  /* 0x0000000000147947 */ /* 0x000fec0003800000 */
.L_x_99:
[----:B------:R-:W-:Y:S01]  /*66f0*/  LOP3.LUT R4, R4, 0x80000000, R5, 0x48, !PT ;  /* 0x8000000004047812 */ /* 0x000fe200078e4805 */
[----:B------:R-:W-:Y:S06]  /*6700*/  BRA `(.L_x_105) ;  /* 0x00000000000c7947 */ /* 0x000fec0003800000 */
.L_x_98:
[----:B------:R-:W0:Y:S01]  /*6710*/  MUFU.RSQ R4, -QNAN ;  /* 0xffc0000000047908 */ /* 0x000e220000001400 */
[----:B------:R-:W-:Y:S05]  /*6720*/  BRA `(.L_x_105) ;  /* 0x0000000000047947 */ /* 0x000fea0003800000 */
.L_x_97:
[----:B------:R-:W-:-:S07]  /*6730*/  FADD.FTZ R4, R5, R4 ;  /* 0x0000000405047221 */ /* 0x000fce0000010000 */
.L_x_105:
[----:B------:R-:W-:Y:S05]  /*6740*/  BSYNC.RECONVERGENT B0 ;  /* 0x0000000000007941 */ /* 0x000fea0003800200 */
.L_x_95:
[----:B------:R-:W-:Y:S01]  /*6750*/  HFMA2 R15, -RZ, RZ, 0, 0 ;  /* 0x00000000ff0f7431 */ /* 0x000fe200000001ff */
[----:B------:R-:W-:-:S04]  /*6760*/  MOV R14, R6 ;  /* 0x00000006000e7202 */ /* 0x000fc80000000f00 */
[----:B0-----:R-:W-:Y:S05]  /*6770*/  RET.REL.NODEC R14 `(_Z14fp8_adamw_csrcIfEvPT_S1_P13__nv_fp8_e4m3PfS4_S4_S3_S4_S4_S4_fffffiiiii) ;  /* 0xffffff980e207950 */ /* 0x001fea0003c3ffff */
.L_x_106:
[----:B------:R-:W-:-:S00]  /*6780*/  BRA `(.L_x_106) ;  /* 0xfffffffc00fc7947 */ /* 0x000fc0000383ffff */
[----:B------:R-:W-:-:S00]  /*6790*/  NOP ;  /* 0x0000000000007918 */ /* 0x000fc00000000000 */
        /* <DEDUP_REMOVED lines=14> */
.L_x_109:


//--------------------- .nv.shared._Z14fp8_adamw_csrcIfEvPT_S1_P13__nv_fp8_e4m3PfS4_S4_S3_S4_S4_S4_fffffiiiii --------------------------
	.section	.nv.shared._Z14fp8_adamw_csrcIfEvPT_S1_P13__nv_fp8_e4m3PfS4_S4_S3_S4_S4_S4_fffffiiiii,"aw",@nobits
	.sectionflags	@""
	.align	4
.nv.shared._Z14fp8_adamw_csrcIfEvPT_S1_P13__nv_fp8_e4m3PfS4_S4_S3_S4_S4_S4_fffffiiiii:
	.zero		1552


//--------------------- .nv.shared.reserved.0     --------------------------
	.section	.nv.shared.reserved.0,"aw",@nobits
	.weak		__nv_reservedSMEM_offset_0_alias
	.size		__nv_reservedSMEM_offset_0_alias, 0, 64
	.other		__nv_reservedSMEM_offset_0_alias,@"STO_CUDA_RESERVED_SHARED STV_DEFAULT"
__nv_reservedSMEM_offset_0_alias:
	.zero		0
	.zero		64


//--------------------- .nv.global                --------------------------
	.section	.nv.global,"aw",@nobits
.nv.global:
	.type		_ZN34_INTERNAL_6703253a_4_k_cu_79598d2b4cuda3std6ranges3__45__cpo9iter_moveE,@object
	.size		_ZN34_INTERNAL_6703253a_4_k_cu_79598d2b4cuda3std6ranges3__45__cpo9iter_moveE,(_ZN34_INTERNAL_6703253a_4_k_cu_79598d2b4cuda3std3__436_GLOBAL__N__6703253a_4_k_cu_79598d2b6ignoreE - _ZN34_INTERNAL_6703253a_4_k_cu_79598d2b4cuda3std6ranges3__45__cpo9iter_moveE)
_ZN34_INTERNAL_6703253a_4_k_cu_79598d2b4cuda3std6ranges3__45__cpo9iter_moveE:
	.zero		1
	.type		_ZN34_INTERNAL_6703253a_4_k_cu_79598d2b4cuda3std3__436_GLOBAL__N__6703253a_4_k_cu_79598d2b6ignoreE,@object
	.size		_ZN34_INTERNAL_6703253a_4_k_cu_79598d2b4cuda3std3__436_GLOBAL__N__6703253a_4_k_cu_79598d2b6ignoreE,(_ZN34_INTERNAL_6703253a_4_k_cu_79598d2b4cuda3std3__45__cpo4cendE - _ZN34_INTERNAL_6703253a_4_k_cu_79598d2b4cuda3std3__436_GLOBAL__N__6703253a_4_k_cu_79598d2b6ignoreE)
_ZN34_INTERNAL_6703253a_4_k_cu_79598d2b4cuda3std3__436_GLOBAL__N__6703253a_4_k_cu_79598d2b6ignoreE:
	.zero		1
	.type		_ZN34_INTERNAL_6703253a_4_k_cu_79598d2b4cuda3std3__45__cpo4cendE,@object
	.size		_ZN34_INTERNAL_6703253a_4_k_cu_79598d2b4cuda3std3__45__cpo4cendE,(_ZN34_INTERNAL_6703253a_4_k_cu_79598d2b4cuda3std3__45__cpo3endE - _ZN34_INTERNAL_6703253a_4_k_cu_79598d2b4cuda3std3__45__cpo4cendE)
_ZN34_INTERNAL_6703253a_4_k_cu_79598d2b4cuda3std3__45__cpo4cendE:
	.zero		1
	.type		_ZN34_INTERNAL_6703253a_4_k_cu_79598d2b4cuda3std3__45__cpo3endE,@object
	.size		_ZN34_INTERNAL_6703253a_4_k_cu_79598d2b4cuda3std3__45__cpo3endE,(_ZN34_INTERNAL_6703253a_4_k_cu_79598d2b4cuda3std3__48in_placeE - _ZN34_INTERNAL_6703253a_4_k_cu_79598d2b4cuda3std3__45__cpo3endE)
_ZN34_INTERNAL_6703253a_4_k_cu_79598d2b4cuda3std3__45__cpo3endE:
	.zero		1
	.type		_ZN34_INTERNAL_6703253a_4_k_cu_79598d2b4cuda3std3__48in_placeE,@object
	.size		_ZN34_INTERNAL_6703253a_4_k_cu_79598d2b4cuda3std3__48in_placeE,(_ZN34_INTERNAL_6703253a_4_k_cu_79598d2b4cuda3std6ranges3__45__cpo7advanceE - _ZN34_INTERNAL_6703253a_4_k_cu_79598d2b4cuda3std3__48in_placeE)
_ZN34_INTERNAL_6703253a_4_k_cu_79598d2b4cuda3std3__48in_placeE:
	.zero		1
	.type		_ZN34_INTERNAL_6703253a_4_k_cu_79598d2b4cuda3std6ranges3__45__cpo7advanceE,@object
	.size		_ZN34_INTERNAL_6703253a_4_k_cu_79598d2b4cuda3std6ranges3__45__cpo7advanceE,(_ZN34_INTERNAL_6703253a_4_k_cu_79598d2b4cuda3std3__45__cpo5beginE - _ZN34_INTERNAL_6703253a_4_k_cu_79598d2b4cuda3std6ranges3__45__cpo7advanceE)
_ZN34_INTERNAL_6703253a_4_k_cu_79598d2b4cuda3std6ranges3__45__cpo7advanceE:
	.zero		1
	.type		_ZN34_INTERNAL_6703253a_4_k_cu_79598d2b4cuda3std3__45__cpo5beginE,@object
	.size		_ZN34_INTERNAL_6703253a_4_k_cu_79598d2b4cuda3std3__45__cpo5beginE,(_ZN34_INTERNAL_6703253a_4_k_cu_79598d2b4cuda3std3__419piecewise_constructE - _ZN34_INTERNAL_6703253a_4_k_cu_79598d2b4cuda3std3__45__cpo5beginE)
_ZN34_INTERNAL_6703253a_4_k_cu_79598d2b4cuda3std3__45__cpo5beginE:
	.zero		1
	.type		_ZN34_INTERNAL_6703253a_4_k_cu_79598d2b4cuda3std3__419piecewise_constructE,@object
	.size		_ZN34_INTERNAL_6703253a_4_k_cu_79598d2b4cuda3std3__419piecewise_constructE,(_ZN34_INTERNAL_6703253a_4_k_cu_79598d2b4cuda3std3__45__cpo6cbeginE - _ZN34_INTERNAL_6703253a_4_k_cu_79598d2b4cuda3std3__419piecewise_constructE)
_ZN34_INTERNAL_6703253a_4_k_cu_79598d2b4cuda3std3__419piecewise_constructE:
	.zero		1
	.type		_ZN34_INTERNAL_6703253a_4_k_cu_79598d2b4cuda3std3__45__cpo6cbeginE,@object
	.size		_ZN34_INTERNAL_6703253a_4_k_cu_79598d2b4cuda3std3__45__cpo6cbeginE,(_ZN34_INTERNAL_6703253a_4_k_cu_79598d2b4cuda3std6ranges3__45__cpo4swapE - _ZN34_INTERNAL_6703253a_4_k_cu_79598d2b4cuda3std3__45__cpo6cbeginE)
_ZN34_INTERNAL_6703253a_4_k_cu_79598d2b4cuda3std3__45__cpo6cbeginE:
	.zero		1
	.type		_ZN34_INTERNAL_6703253a_4_k_cu_79598d2b4cuda3std6ranges3__45__cpo4swapE,@object
	.size		_ZN34_INTERNAL_6703253a_4_k_cu_79598d2b4cuda3std6ranges3__45__cpo4swapE,(.L_7 - _ZN34_INTERNAL_6703253a_4_k_cu_79598d2b4cuda3std6ranges3__45__cpo4swapE)
_ZN34_INTERNAL_6703253a_4_k_cu_79598d2b4cuda3std6ranges3__45__cpo4swapE:
	.zero		1
.L_7:


//--------------------- .nv.constant0._Z14fp8_adamw_csrcIfEvPT_S1_P13__nv_fp8_e4m3PfS4_S4_S3_S4_S4_S4_fffffiiiii --------------------------
	.section	.nv.constant0._Z14fp8_adamw_csrcIfEvPT_S1_P13__nv_fp8_e4m3PfS4_S4_S3_S4_S4_S4_fffffiiiii,"a",@progbits
	.sectionflags	@""
	.align	4
.nv.constant0._Z14fp8_adamw_csrcIfEvPT_S1_P13__nv_fp8_e4m3PfS4_S4_S3_S4_S4_S4_fffffiiiii:
	.zero		1016


//--------------------- SYMBOLS --------------------------

	.type		.nv.reservedSmem.offset0,@object
	.size		.nv.reservedSmem.offset0,0x4
	.type		.nv.reservedSmem.cap,@object
	.size		.nv.reservedSmem.cap,0x4
